// Copyright (c) 2024, Jay Shah, Ganesh Bikshandi, Ying Zhang, Vijay Thakkar, Pradeep Ramani, Tri Dao.
// Splitting the different template instantiations to different files to speed up compilation.
// This file is auto-generated. See "generate_kernels.py"

#include "flash_fwd_launch_template.h"

#ifndef FLASHATTENTION_DISABLE_HDIM128
template void run_mha_fwd_<90, cutlass::half_t, 128, 128, true, false, true, true>(Flash_fwd_params &params, cudaStream_t stream);
#endif


// ===== COMPILED SASS (sm_100a) =====

	.target	sm_100a

	.elftype	@"ET_EXEC"


//--------------------- .note.nv.tkinfo           --------------------------
	.section	.note.nv.tkinfo,"",@"SHT_NOTE"
	.sectionflags	@"SHF_NOTE_NV_TKINFO"
	.tkinfo
        /*0018*/ 	.word	0x00000002
        /*0030*/ 	.string	""
        /*0030*/ 	.string	"ptxas"
        /*0030*/ 	.string	"Cuda compilation tools, release 13.0, V13.0.88"
        /*0030*/ 	.string	"Build cuda_13.0.r13.0/compiler.36424714_0"
        /*0030*/ 	.string	"-arch sm_100a -m 64 "



//--------------------- .note.nv.cuinfo           --------------------------
	.section	.note.nv.cuinfo,"",@"SHT_NOTE"
	.sectionflags	@"SHF_NOTE_NV_CUINFO"
        /*0018*/ 	.short	0x0002
        /*001a*/ 	.short	0x0064
        /*001c*/ 	.short	0x0082
	.zero		2


//--------------------- .nv.info                  --------------------------
	.section	.nv.info,"",@"SHT_CUDA_INFO"
	.align	4


	//----- nvinfo : EIATTR_REGCOUNT
	.align		4
        /*0000*/ 	.byte	0x04, 0x2f
        /*0002*/ 	.short	(.L_12 - .L_11)
	.align		4
.L_11:
        /*0004*/ 	.word	index@(_ZN7cutlass13device_kernelIN5flash11enable_sm90INS1_16FlashAttnFwdSm90INS1_25CollectiveMainloopFwdSm90ILi2EN4cute5tupleIJNS5_1CILi1EEES8_S8_EEENS6_IJNS7_ILi128EEESA_SA_EEELi128ENS_6half_tEfNS_4arch4Sm90ELb1ELb0ELb1ELb1ELb0ELb1ELb0ELb1ELb1ELb1ELb1ELb0EEENS1_21CollectiveEpilogueFwdISB_S9_SC_SE_Li256ELb1ELb1ELb1ELb0EEENS1_36VarlenDynamicPersistentTileSchedulerILi128ELi128ELi256ELi128ELb1ELb1ELb1ELb1ELb1ELb1EEEEEEEEEvNT_6ParamsE)
        /*0008*/ 	.word	0x00000004


	//----- nvinfo : EIATTR_FRAME_SIZE
	.align		4
.L_12:
        /*000c*/ 	.byte	0x04, 0x11
        /*000e*/ 	.short	(.L_14 - .L_13)
	.align		4
.L_13:
        /*0010*/ 	.word	index@(_ZN7cutlass13device_kernelIN5flash11enable_sm90INS1_16FlashAttnFwdSm90INS1_25CollectiveMainloopFwdSm90ILi2EN4cute5tupleIJNS5_1CILi1EEES8_S8_EEENS6_IJNS7_ILi128EEESA_SA_EEELi128ENS_6half_tEfNS_4arch4Sm90ELb1ELb0ELb1ELb1ELb0ELb1ELb0ELb1ELb1ELb1ELb1ELb0EEENS1_21CollectiveEpilogueFwdISB_S9_SC_SE_Li256ELb1ELb1ELb1ELb0EEENS1_36VarlenDynamicPersistentTileSchedulerILi128ELi128ELi256ELi128ELb1ELb1ELb1ELb1ELb1ELb1EEEEEEEEEvNT_6ParamsE)
        /*0014*/ 	.word	0x00000000


	//----- nvinfo : EIATTR_REGCOUNT
	.align		4
.L_14:
        /*0018*/ 	.byte	0x04, 0x2f
        /*001a*/ 	.short	(.L_16 - .L_15)
	.align		4
.L_15:
        /*001c*/ 	.word	index@(_ZN7cutlass13device_kernelIN5flash11enable_sm90INS1_16FlashAttnFwdSm90INS1_25CollectiveMainloopFwdSm90ILi2EN4cute5tupleIJNS5_1CILi1EEES8_S8_EEENS6_IJNS7_ILi128EEESA_SA_EEELi128ENS_6half_tEfNS_4arch4Sm90ELb1ELb0ELb1ELb1ELb0ELb0ELb0ELb1ELb1ELb1ELb1ELb0EEENS1_21CollectiveEpilogueFwdISB_S9_SC_SE_Li256ELb1ELb1ELb1ELb0EEENS1_36VarlenDynamicPersistentTileSchedulerILi128ELi128ELi256ELi128ELb1ELb1ELb1ELb1ELb1ELb1EEEEEEEEEvNT_6ParamsE)
        /*0020*/ 	.word	0x00000004


	//----- nvinfo : EIATTR_FRAME_SIZE
	.align		4
.L_16:
        /*0024*/ 	.byte	0x04, 0x11
        /*0026*/ 	.short	(.L_18 - .L_17)
	.align		4
.L_17:
        /*0028*/ 	.word	index@(_ZN7cutlass13device_kernelIN5flash11enable_sm90INS1_16FlashAttnFwdSm90INS1_25CollectiveMainloopFwdSm90ILi2EN4cute5tupleIJNS5_1CILi1EEES8_S8_EEENS6_IJNS7_ILi128EEESA_SA_EEELi128ENS_6half_tEfNS_4arch4Sm90ELb1ELb0ELb1ELb1ELb0ELb0ELb0ELb1ELb1ELb1ELb1ELb0EEENS1_21CollectiveEpilogueFwdISB_S9_SC_SE_Li256ELb1ELb1ELb1ELb0EEENS1_36VarlenDynamicPersistentTileSchedulerILi128ELi128ELi256ELi128ELb1ELb1ELb1ELb1ELb1ELb1EEEEEEEEEvNT_6ParamsE)
        /*002c*/ 	.word	0x00000000


	//----- nvinfo : EIATTR_REGCOUNT
	.align		4
.L_18:
        /*0030*/ 	.byte	0x04, 0x2f
        /*0032*/ 	.short	(.L_20 - .L_19)
	.align		4
.L_19:
        /*0034*/ 	.word	index@(_ZN7cutlass13device_kernelIN5flash11enable_sm90INS1_16FlashAttnFwdSm90INS1_25CollectiveMainloopFwdSm90ILi2EN4cute5tupleIJNS5_1CILi1EEES8_S8_EEENS6_IJNS7_ILi128EEESA_SA_EEELi128ENS_6half_tEfNS_4arch4Sm90ELb1ELb0ELb1ELb0ELb0ELb0ELb0ELb1ELb1ELb1ELb1ELb0EEENS1_21CollectiveEpilogueFwdISB_S9_SC_SE_Li256ELb0ELb1ELb1ELb0EEENS1_19SingleTileSchedulerILb0ELb1ELb1ELi128EEEEEEEEEvNT_6ParamsE)
        /*0038*/ 	.word	0x00000004


	//----- nvinfo : EIATTR_FRAME_SIZE
	.align		4
.L_20:
        /*003c*/ 	.byte	0x04, 0x11
        /*003e*/ 	.short	(.L_22 - .L_21)
	.align		4
.L_21:
        /*0040*/ 	.word	index@(_ZN7cutlass13device_kernelIN5flash11enable_sm90INS1_16FlashAttnFwdSm90INS1_25CollectiveMainloopFwdSm90ILi2EN4cute5tupleIJNS5_1CILi1EEES8_S8_EEENS6_IJNS7_ILi128EEESA_SA_EEELi128ENS_6half_tEfNS_4arch4Sm90ELb1ELb0ELb1ELb0ELb0ELb0ELb0ELb1ELb1ELb1ELb1ELb0EEENS1_21CollectiveEpilogueFwdISB_S9_SC_SE_Li256ELb0ELb1ELb1ELb0EEENS1_19SingleTileSchedulerILb0ELb1ELb1ELi128EEEEEEEEEvNT_6ParamsE)
        /*0044*/ 	.word	0x00000000


	//----- nvinfo : EIATTR_REGCOUNT
	.align		4
.L_22:
        /*0048*/ 	.byte	0x04, 0x2f
        /*004a*/ 	.short	(.L_24 - .L_23)
	.align		4
.L_23:
        /*004c*/ 	.word	index@(_ZN7cutlass13device_kernelIN5flash11enable_sm90INS1_16FlashAttnFwdSm90INS1_25CollectiveMainloopFwdSm90ILi2EN4cute5tupleIJNS5_1CILi1EEES8_S8_EEENS6_IJNS7_ILi128EEESA_SA_EEELi128ENS_6half_tEfNS_4arch4Sm90ELb0ELb1ELb1ELb1ELb0ELb1ELb0ELb1ELb1ELb1ELb1ELb0EEENS1_21CollectiveEpilogueFwdISB_S9_SC_SE_Li256ELb1ELb1ELb1ELb0EEENS1_36VarlenDynamicPersistentTileSchedulerILi128ELi128ELi256ELi128ELb1ELb1ELb1ELb1ELb0ELb1EEEEEEEEEvNT_6ParamsE)
        /*0050*/ 	.word	0x00000004


	//----- nvinfo : EIATTR_FRAME_SIZE
	.align		4
.L_24:
        /*0054*/ 	.byte	0x04, 0x11
        /*0056*/ 	.short	(.L_26 - .L_25)
	.align		4
.L_25:
        /*0058*/ 	.word	index@(_ZN7cutlass13device_kernelIN5flash11enable_sm90INS1_16FlashAttnFwdSm90INS1_25CollectiveMainloopFwdSm90ILi2EN4cute5tupleIJNS5_1CILi1EEES8_S8_EEENS6_IJNS7_ILi128EEESA_SA_EEELi128ENS_6half_tEfNS_4arch4Sm90ELb0ELb1ELb1ELb1ELb0ELb1ELb0ELb1ELb1ELb1ELb1ELb0EEENS1_21CollectiveEpilogueFwdISB_S9_SC_SE_Li256ELb1ELb1ELb1ELb0EEENS1_36VarlenDynamicPersistentTileSchedulerILi128ELi128ELi256ELi128ELb1ELb1ELb1ELb1ELb0ELb1EEEEEEEEEvNT_6ParamsE)
        /*005c*/ 	.word	0x00000000


	//----- nvinfo : EIATTR_REGCOUNT
	.align		4
.L_26:
        /*0060*/ 	.byte	0x04, 0x2f
        /*0062*/ 	.short	(.L_28 - .L_27)
	.align		4
.L_27:
        /*0064*/ 	.word	index@(_ZN7cutlass13device_kernelIN5flash11enable_sm90INS1_16FlashAttnFwdSm90INS1_25CollectiveMainloopFwdSm90ILi2EN4cute5tupleIJNS5_1CILi1EEES8_S8_EEENS6_IJNS7_ILi128EEESA_SA_EEELi128ENS_6half_tEfNS_4arch4Sm90ELb0ELb1ELb1ELb1ELb0ELb0ELb0ELb1ELb1ELb1ELb1ELb0EEENS1_21CollectiveEpilogueFwdISB_S9_SC_SE_Li256ELb1ELb1ELb1ELb0EEENS1_36VarlenDynamicPersistentTileSchedulerILi128ELi128ELi256ELi128ELb1ELb1ELb1ELb1ELb0ELb1EEEEEEEEEvNT_6ParamsE)
        /*0068*/ 	.word	0x00000004


	//----- nvinfo : EIATTR_FRAME_SIZE
	.align		4
.L_28:
        /*006c*/ 	.byte	0x04, 0x11
        /*006e*/ 	.short	(.L_30 - .L_29)
	.align		4
.L_29:
        /*0070*/ 	.word	index@(_ZN7cutlass13device_kernelIN5flash11enable_sm90INS1_16FlashAttnFwdSm90INS1_25CollectiveMainloopFwdSm90ILi2EN4cute5tupleIJNS5_1CILi1EEES8_S8_EEENS6_IJNS7_ILi128EEESA_SA_EEELi128ENS_6half_tEfNS_4arch4Sm90ELb0ELb1ELb1ELb1ELb0ELb0ELb0ELb1ELb1ELb1ELb1ELb0EEENS1_21CollectiveEpilogueFwdISB_S9_SC_SE_Li256ELb1ELb1ELb1ELb0EEENS1_36VarlenDynamicPersistentTileSchedulerILi128ELi128ELi256ELi128ELb1ELb1ELb1ELb1ELb0ELb1EEEEEEEEEvNT_6ParamsE)
        /*0074*/ 	.word	0x00000000


	//----- nvinfo : EIATTR_REGCOUNT
	.align		4
.L_30:
        /*0078*/ 	.byte	0x04, 0x2f
        /*007a*/ 	.short	(.L_32 - .L_31)
	.align		4
.L_31:
        /*007c*/ 	.word	index@(_ZN7cutlass13device_kernelIN5flash11enable_sm90INS1_16FlashAttnFwdSm90INS1_25CollectiveMainloopFwdSm90ILi2EN4cute5tupleIJNS5_1CILi1EEES8_S8_EEENS6_IJNS7_ILi128EEESA_SA_EEELi128ENS_6half_tEfNS_4arch4Sm90ELb0ELb1ELb1ELb0ELb0ELb0ELb0ELb1ELb1ELb1ELb1ELb0EEENS1_21CollectiveEpilogueFwdISB_S9_SC_SE_Li256ELb0ELb1ELb1ELb0EEENS1_19SingleTileSchedulerILb0ELb1ELb1ELi128EEEEEEEEEvNT_6ParamsE)
        /*0080*/ 	.word	0x00000004


	//----- nvinfo : EIATTR_FRAME_SIZE
	.align		4
.L_32:
        /*0084*/ 	.byte	0x04, 0x11
        /*0086*/ 	.short	(.L_34 - .L_33)
	.align		4
.L_33:
        /*0088*/ 	.word	index@(_ZN7cutlass13device_kernelIN5flash11enable_sm90INS1_16FlashAttnFwdSm90INS1_25CollectiveMainloopFwdSm90ILi2EN4cute5tupleIJNS5_1CILi1EEES8_S8_EEENS6_IJNS7_ILi128EEESA_SA_EEELi128ENS_6half_tEfNS_4arch4Sm90ELb0ELb1ELb1ELb0ELb0ELb0ELb0ELb1ELb1ELb1ELb1ELb0EEENS1_21CollectiveEpilogueFwdISB_S9_SC_SE_Li256ELb0ELb1ELb1ELb0EEENS1_19SingleTileSchedulerILb0ELb1ELb1ELi128EEEEEEEEEvNT_6ParamsE)
        /*008c*/ 	.word	0x00000000


	//----- nvinfo : EIATTR_REGCOUNT
	.align		4
.L_34:
        /*0090*/ 	.byte	0x04, 0x2f
        /*0092*/ 	.short	(.L_36 - .L_35)
	.align		4
.L_35:
        /*0094*/ 	.word	index@(_ZN7cutlass13device_kernelIN5flash11enable_sm90INS1_16FlashAttnFwdSm90INS1_25CollectiveMainloopFwdSm90ILi2EN4cute5tupleIJNS5_1CILi1EEES8_S8_EEENS6_IJNS7_ILi128EEENS7_ILi176EEESA_EEELi128ENS_6half_tEfNS_4arch4Sm90ELb0ELb0ELb1ELb1ELb0ELb1ELb0ELb1ELb1ELb1ELb1ELb0EEENS1_21CollectiveEpilogueFwdINS6_IJSA_SA_SB_EEES9_SD_SF_Li256ELb1ELb1ELb1ELb0EEENS1_36VarlenDynamicPersistentTileSchedulerILi128ELi176ELi256ELi128ELb1ELb1ELb1ELb0ELb1ELb1EEEEEEEEEvNT_6ParamsE)
        /*0098*/ 	.word	0x00000004


	//----- nvinfo : EIATTR_FRAME_SIZE
	.align		4
.L_36:
        /*009c*/ 	.byte	0x04, 0x11
        /*009e*/ 	.short	(.L_38 - .L_37)
	.align		4
.L_37:
        /*00a0*/ 	.word	index@(_ZN7cutlass13device_kernelIN5flash11enable_sm90INS1_16FlashAttnFwdSm90INS1_25CollectiveMainloopFwdSm90ILi2EN4cute5tupleIJNS5_1CILi1EEES8_S8_EEENS6_IJNS7_ILi128EEENS7_ILi176EEESA_EEELi128ENS_6half_tEfNS_4arch4Sm90ELb0ELb0ELb1ELb1ELb0ELb1ELb0ELb1ELb1ELb1ELb1ELb0EEENS1_21CollectiveEpilogueFwdINS6_IJSA_SA_SB_EEES9_SD_SF_Li256ELb1ELb1ELb1ELb0EEENS1_36VarlenDynamicPersistentTileSchedulerILi128ELi176ELi256ELi128ELb1ELb1ELb1ELb0ELb1ELb1EEEEEEEEEvNT_6ParamsE)
        /*00a4*/ 	.word	0x00000000


	//----- nvinfo : EIATTR_REGCOUNT
	.align		4
.L_38:
        /*00a8*/ 	.byte	0x04, 0x2f
        /*00aa*/ 	.short	(.L_40 - .L_39)
	.align		4
.L_39:
        /*00ac*/ 	.word	index@(_ZN7cutlass13device_kernelIN5flash11enable_sm90INS1_16FlashAttnFwdSm90INS1_25CollectiveMainloopFwdSm90ILi2EN4cute5tupleIJNS5_1CILi1EEES8_S8_EEENS6_IJNS7_ILi128EEENS7_ILi176EEESA_EEELi128ENS_6half_tEfNS_4arch4Sm90ELb0ELb0ELb1ELb1ELb0ELb0ELb0ELb1ELb1ELb1ELb1ELb0EEENS1_21CollectiveEpilogueFwdINS6_IJSA_SA_SB_EEES9_SD_SF_Li256ELb1ELb1ELb1ELb0EEENS1_36VarlenDynamicPersistentTileSchedulerILi128ELi176ELi256ELi128ELb1ELb1ELb1ELb0ELb1ELb1EEEEEEEEEvNT_6ParamsE)
        /*00b0*/ 	.word	0x00000004


	//----- nvinfo : EIATTR_FRAME_SIZE
	.align		4
.L_40:
        /*00b4*/ 	.byte	0x04, 0x11
        /*00b6*/ 	.short	(.L_42 - .L_41)
	.align		4
.L_41:
        /*00b8*/ 	.word	index@(_ZN7cutlass13device_kernelIN5flash11enable_sm90INS1_16FlashAttnFwdSm90INS1_25CollectiveMainloopFwdSm90ILi2EN4cute5tupleIJNS5_1CILi1EEES8_S8_EEENS6_IJNS7_ILi128EEENS7_ILi176EEESA_EEELi128ENS_6half_tEfNS_4arch4Sm90ELb0ELb0ELb1ELb1ELb0ELb0ELb0ELb1ELb1ELb1ELb1ELb0EEENS1_21CollectiveEpilogueFwdINS6_IJSA_SA_SB_EEES9_SD_SF_Li256ELb1ELb1ELb1ELb0EEENS1_36VarlenDynamicPersistentTileSchedulerILi128ELi176ELi256ELi128ELb1ELb1ELb1ELb0ELb1ELb1EEEEEEEEEvNT_6ParamsE)
        /*00bc*/ 	.word	0x00000000


	//----- nvinfo : EIATTR_REGCOUNT
	.align		4
.L_42:
        /*00c0*/ 	.byte	0x04, 0x2f
        /*00c2*/ 	.short	(.L_44 - .L_43)
	.align		4
.L_43:
        /*00c4*/ 	.word	index@(_ZN7cutlass13device_kernelIN5flash11enable_sm90INS1_16FlashAttnFwdSm90INS1_25CollectiveMainloopFwdSm90ILi2EN4cute5tupleIJNS5_1CILi1EEES8_S8_EEENS6_IJNS7_ILi128EEENS7_ILi176EEESA_EEELi128ENS_6half_tEfNS_4arch4Sm90ELb0ELb0ELb1ELb0ELb0ELb0ELb0ELb1ELb1ELb1ELb1ELb0EEENS1_21CollectiveEpilogueFwdINS6_IJSA_SA_SB_EEES9_SD_SF_Li256ELb0ELb1ELb1ELb0EEENS1_19SingleTileSchedulerILb0ELb1ELb1ELi128EEEEEEEEEvNT_6ParamsE)
        /*00c8*/ 	.word	0x00000004


	//----- nvinfo : EIATTR_FRAME_SIZE
	.align		4
.L_44:
        /*00cc*/ 	.byte	0x04, 0x11
        /*00ce*/ 	.short	(.L_46 - .L_45)
	.align		4
.L_45:
        /*00d0*/ 	.word	index@(_ZN7cutlass13device_kernelIN5flash11enable_sm90INS1_16FlashAttnFwdSm90INS1_25CollectiveMainloopFwdSm90ILi2EN4cute5tupleIJNS5_1CILi1EEES8_S8_EEENS6_IJNS7_ILi128EEENS7_ILi176EEESA_EEELi128ENS_6half_tEfNS_4arch4Sm90ELb0ELb0ELb1ELb0ELb0ELb0ELb0ELb1ELb1ELb1ELb1ELb0EEENS1_21CollectiveEpilogueFwdINS6_IJSA_SA_SB_EEES9_SD_SF_Li256ELb0ELb1ELb1ELb0EEENS1_19SingleTileSchedulerILb0ELb1ELb1ELi128EEEEEEEEEvNT_6ParamsE)
        /*00d4*/ 	.word	0x00000000


	//----- nvinfo : EIATTR_MIN_STACK_SIZE
	.align		4
.L_46:
        /*00d8*/ 	.byte	0x04, 0x12
        /*00da*/ 	.short	(.L_48 - .L_47)
	.align		4
.L_47:
        /*00dc*/ 	.word	index@(_ZN7cutlass13device_kernelIN5flash11enable_sm90INS1_16FlashAttnFwdSm90INS1_25CollectiveMainloopFwdSm90ILi2EN4cute5tupleIJNS5_1CILi1EEES8_S8_EEENS6_IJNS7_ILi128EEENS7_ILi176EEESA_EEELi128ENS_6half_tEfNS_4arch4Sm90ELb0ELb0ELb1ELb0ELb0ELb0ELb0ELb1ELb1ELb1ELb1ELb0EEENS1_21CollectiveEpilogueFwdINS6_IJSA_SA_SB_EEES9_SD_SF_Li256ELb0ELb1ELb1ELb0EEENS1_19SingleTileSchedulerILb0ELb1ELb1ELi128EEEEEEEEEvNT_6ParamsE)
        /*00e0*/ 	.word	0x00000000


	//----- nvinfo : EIATTR_MIN_STACK_SIZE
	.align		4
.L_48:
        /*00e4*/ 	.byte	0x04, 0x12
        /*00e6*/ 	.short	(.L_50 - .L_49)
	.align		4
.L_49:
        /*00e8*/ 	.word	index@(_ZN7cutlass13device_kernelIN5flash11enable_sm90INS1_16FlashAttnFwdSm90INS1_25CollectiveMainloopFwdSm90ILi2EN4cute5tupleIJNS5_1CILi1EEES8_S8_EEENS6_IJNS7_ILi128EEENS7_ILi176EEESA_EEELi128ENS_6half_tEfNS_4arch4Sm90ELb0ELb0ELb1ELb1ELb0ELb0ELb0ELb1ELb1ELb1ELb1ELb0EEENS1_21CollectiveEpilogueFwdINS6_IJSA_SA_SB_EEES9_SD_SF_Li256ELb1ELb1ELb1ELb0EEENS1_36VarlenDynamicPersistentTileSchedulerILi128ELi176ELi256ELi128ELb1ELb1ELb1ELb0ELb1ELb1EEEEEEEEEvNT_6ParamsE)
        /*00ec*/ 	.word	0x00000000


	//----- nvinfo : EIATTR_MIN_STACK_SIZE
	.align		4
.L_50:
        /*00f0*/ 	.byte	0x04, 0x12
        /*00f2*/ 	.short	(.L_52 - .L_51)
	.align		4
.L_51:
        /*00f4*/ 	.word	index@(_ZN7cutlass13device_kernelIN5flash11enable_sm90INS1_16FlashAttnFwdSm90INS1_25CollectiveMainloopFwdSm90ILi2EN4cute5tupleIJNS5_1CILi1EEES8_S8_EEENS6_IJNS7_ILi128EEENS7_ILi176EEESA_EEELi128ENS_6half_tEfNS_4arch4Sm90ELb0ELb0ELb1ELb1ELb0ELb1ELb0ELb1ELb1ELb1ELb1ELb0EEENS1_21CollectiveEpilogueFwdINS6_IJSA_SA_SB_EEES9_SD_SF_Li256ELb1ELb1ELb1ELb0EEENS1_36VarlenDynamicPersistentTileSchedulerILi128ELi176ELi256ELi128ELb1ELb1ELb1ELb0ELb1ELb1EEEEEEEEEvNT_6ParamsE)
        /*00f8*/ 	.word	0x00000000


	//----- nvinfo : EIATTR_MIN_STACK_SIZE
	.align		4
.L_52:
        /*00fc*/ 	.byte	0x04, 0x12
        /*00fe*/ 	.short	(.L_54 - .L_53)
	.align		4
.L_53:
        /*0100*/ 	.word	index@(_ZN7cutlass13device_kernelIN5flash11enable_sm90INS1_16FlashAttnFwdSm90INS1_25CollectiveMainloopFwdSm90ILi2EN4cute5tupleIJNS5_1CILi1EEES8_S8_EEENS6_IJNS7_ILi128EEESA_SA_EEELi128ENS_6half_tEfNS_4arch4Sm90ELb0ELb1ELb1ELb0ELb0ELb0ELb0ELb1ELb1ELb1ELb1ELb0EEENS1_21CollectiveEpilogueFwdISB_S9_SC_SE_Li256ELb0ELb1ELb1ELb0EEENS1_19SingleTileSchedulerILb0ELb1ELb1ELi128EEEEEEEEEvNT_6ParamsE)
        /*0104*/ 	.word	0x00000000


	//----- nvinfo : EIATTR_MIN_STACK_SIZE
	.align		4
.L_54:
        /*0108*/ 	.byte	0x04, 0x12
        /*010a*/ 	.short	(.L_56 - .L_55)
	.align		4
.L_55:
        /*010c*/ 	.word	index@(_ZN7cutlass13device_kernelIN5flash11enable_sm90INS1_16FlashAttnFwdSm90INS1_25CollectiveMainloopFwdSm90ILi2EN4cute5tupleIJNS5_1CILi1EEES8_S8_EEENS6_IJNS7_ILi128EEESA_SA_EEELi128ENS_6half_tEfNS_4arch4Sm90ELb0ELb1ELb1ELb1ELb0ELb0ELb0ELb1ELb1ELb1ELb1ELb0EEENS1_21CollectiveEpilogueFwdISB_S9_SC_SE_Li256ELb1ELb1ELb1ELb0EEENS1_36VarlenDynamicPersistentTileSchedulerILi128ELi128ELi256ELi128ELb1ELb1ELb1ELb1ELb0ELb1EEEEEEEEEvNT_6ParamsE)
        /*0110*/ 	.word	0x00000000


	//----- nvinfo : EIATTR_MIN_STACK_SIZE
	.align		4
.L_56:
        /*0114*/ 	.byte	0x04, 0x12
        /*0116*/ 	.short	(.L_58 - .L_57)
	.align		4
.L_57:
        /*0118*/ 	.word	index@(_ZN7cutlass13device_kernelIN5flash11enable_sm90INS1_16FlashAttnFwdSm90INS1_25CollectiveMainloopFwdSm90ILi2EN4cute5tupleIJNS5_1CILi1EEES8_S8_EEENS6_IJNS7_ILi128EEESA_SA_EEELi128ENS_6half_tEfNS_4arch4Sm90ELb0ELb1ELb1ELb1ELb0ELb1ELb0ELb1ELb1ELb1ELb1ELb0EEENS1_21CollectiveEpilogueFwdISB_S9_SC_SE_Li256ELb1ELb1ELb1ELb0EEENS1_36VarlenDynamicPersistentTileSchedulerILi128ELi128ELi256ELi128ELb1ELb1ELb1ELb1ELb0ELb1EEEEEEEEEvNT_6ParamsE)
        /*011c*/ 	.word	0x00000000


	//----- nvinfo : EIATTR_MIN_STACK_SIZE
	.align		4
.L_58:
        /*0120*/ 	.byte	0x04, 0x12
        /*0122*/ 	.short	(.L_60 - .L_59)
	.align		4
.L_59:
        /*0124*/ 	.word	index@(_ZN7cutlass13device_kernelIN5flash11enable_sm90INS1_16FlashAttnFwdSm90INS1_25CollectiveMainloopFwdSm90ILi2EN4cute5tupleIJNS5_1CILi1EEES8_S8_EEENS6_IJNS7_ILi128EEESA_SA_EEELi128ENS_6half_tEfNS_4arch4Sm90ELb1ELb0ELb1ELb0ELb0ELb0ELb0ELb1ELb1ELb1ELb1ELb0EEENS1_21CollectiveEpilogueFwdISB_S9_SC_SE_Li256ELb0ELb1ELb1ELb0EEENS1_19SingleTileSchedulerILb0ELb1ELb1ELi128EEEEEEEEEvNT_6ParamsE)
        /*0128*/ 	.word	0x00000000


	//----- nvinfo : EIATTR_MIN_STACK_SIZE
	.align		4
.L_60:
        /*012c*/ 	.byte	0x04, 0x12
        /*012e*/ 	.short	(.L_62 - .L_61)
	.align		4
.L_61:
        /*0130*/ 	.word	index@(_ZN7cutlass13device_kernelIN5flash11enable_sm90INS1_16FlashAttnFwdSm90INS1_25CollectiveMainloopFwdSm90ILi2EN4cute5tupleIJNS5_1CILi1EEES8_S8_EEENS6_IJNS7_ILi128EEESA_SA_EEELi128ENS_6half_tEfNS_4arch4Sm90ELb1ELb0ELb1ELb1ELb0ELb0ELb0ELb1ELb1ELb1ELb1ELb0EEENS1_21CollectiveEpilogueFwdISB_S9_SC_SE_Li256ELb1ELb1ELb1ELb0EEENS1_36VarlenDynamicPersistentTileSchedulerILi128ELi128ELi256ELi128ELb1ELb1ELb1ELb1ELb1ELb1EEEEEEEEEvNT_6ParamsE)
        /*0134*/ 	.word	0x00000000


	//----- nvinfo : EIATTR_MIN_STACK_SIZE
	.align		4
.L_62:
        /*0138*/ 	.byte	0x04, 0x12
        /*013a*/ 	.short	(.L_64 - .L_63)
	.align		4
.L_63:
        /*013c*/ 	.word	index@(_ZN7cutlass13device_kernelIN5flash11enable_sm90INS1_16FlashAttnFwdSm90INS1_25CollectiveMainloopFwdSm90ILi2EN4cute5tupleIJNS5_1CILi1EEES8_S8_EEENS6_IJNS7_ILi128EEESA_SA_EEELi128ENS_6half_tEfNS_4arch4Sm90ELb1ELb0ELb1ELb1ELb0ELb1ELb0ELb1ELb1ELb1ELb1ELb0EEENS1_21CollectiveEpilogueFwdISB_S9_SC_SE_Li256ELb1ELb1ELb1ELb0EEENS1_36VarlenDynamicPersistentTileSchedulerILi128ELi128ELi256ELi128ELb1ELb1ELb1ELb1ELb1ELb1EEEEEEEEEvNT_6ParamsE)
        /*0140*/ 	.word	0x00000000
.L_64:


//--------------------- .nv.compat                --------------------------
	.section	.nv.compat,"",@"SHT_CUDA_COMPAT_INFO"
	.align	4
        /*0000*/ 	.byte	0x02, 0x09, 0x01, 0x00, 0x02, 0x02, 0x01, 0x00, 0x02, 0x05, 0x05, 0x00, 0x03, 0x07, 0x01, 0x01
        /*0010*/ 	.byte	0x02, 0x03, 0x00, 0x00, 0x02, 0x06, 0x01, 0x00, 0x04, 0x0b, 0x08, 0x00, 0x09, 0x00, 0x00, 0x00
        /*0020*/ 	.byte	0x00, 0x00, 0x00, 0x00


//--------------------- .nv.info._ZN7cutlass13device_kernelIN5flash11enable_sm90INS1_16FlashAttnFwdSm90INS1_25CollectiveMainloopFwdSm90ILi2EN4cute5tupleIJNS5_1CILi1EEES8_S8_EEENS6_IJNS7_ILi128EEENS7_ILi176EEESA_EEELi128ENS_6half_tEfNS_4arch4Sm90ELb0ELb0ELb1ELb0ELb0ELb0ELb0ELb1ELb1ELb1ELb1ELb0EEENS1_21CollectiveEpilogueFwdINS6_IJSA_SA_SB_EEES9_SD_SF_Li256ELb0ELb1ELb1ELb0EEENS1_19SingleTileSchedulerILb0ELb1ELb1ELi128EEEEEEEEEvNT_6ParamsE --------------------------
	.section	.nv.info._ZN7cutlass13device_kernelIN5flash11enable_sm90INS1_16FlashAttnFwdSm90INS1_25CollectiveMainloopFwdSm90ILi2EN4cute5tupleIJNS5_1CILi1EEES8_S8_EEENS6_IJNS7_ILi128EEENS7_ILi176EEESA_EEELi128ENS_6half_tEfNS_4arch4Sm90ELb0ELb0ELb1ELb0ELb0ELb0ELb0ELb1ELb1ELb1ELb1ELb0EEENS1_21CollectiveEpilogueFwdINS6_IJSA_SA_SB_EEES9_SD_SF_Li256ELb0ELb1ELb1ELb0EEENS1_19SingleTileSchedulerILb0ELb1ELb1ELi128EEEEEEEEEvNT_6ParamsE,"",@"SHT_CUDA_INFO"
	.sectionflags	@""
	.align	4


	//----- nvinfo : EIATTR_CUDA_API_VERSION
	.align		4
        /*0000*/ 	.byte	0x04, 0x37
        /*0002*/ 	.short	(.L_66 - .L_65)
.L_65:
        /*0004*/ 	.word	0x00000082


	//----- nvinfo : EIATTR_KPARAM_INFO
	.align		4
.L_66:
        /*0008*/ 	.byte	0x04, 0x17
        /*000a*/ 	.short	(.L_68 - .L_67)
.L_67:
        /*000c*/ 	.word	0x00000000
        /*0010*/ 	.short	0x0000
        /*0012*/ 	.short	0x0000
        /*0014*/ 	.byte	0x00, 0xf0, 0x01, 0x28


	//----- nvinfo : EIATTR_SPARSE_MMA_MASK
	.align		4
.L_68:
        /*0018*/ 	.byte	0x03, 0x50
        /*001a*/ 	.short	0x0000


	//----- nvinfo : EIATTR_MAXREG_COUNT
	.align		4
        /*001c*/ 	.byte	0x03, 0x1b
        /*001e*/ 	.short	0x00a8


	//----- nvinfo : EIATTR_MERCURY_ISA_VERSION
	.align		4
        /*0020*/ 	.byte	0x03, 0x5f
        /*0022*/ 	.short	0x0101


	//----- nvinfo : EIATTR_VRC_CTA_INIT_COUNT
	.align		4
        /*0024*/ 	.byte	0x02, 0x4a
	.zero		1
	.zero		1


	//----- nvinfo : EIATTR_EXIT_INSTR_OFFSETS
	.align		4
        /*0028*/ 	.byte	0x04, 0x1c
        /*002a*/ 	.short	(.L_70 - .L_69)


	//   ....[0]....
.L_69:
        /*002c*/ 	.word	0x00000010


	//----- nvinfo : EIATTR_MAX_THREADS
	.align		4
.L_70:
        /*0030*/ 	.byte	0x04, 0x05
        /*0032*/ 	.short	(.L_72 - .L_71)
.L_71:
        /*0034*/ 	.word	0x00000180
        /*0038*/ 	.word	0x00000001
        /*003c*/ 	.word	0x00000001


	//----- nvinfo : EIATTR_CBANK_PARAM_SIZE
	.align		4
.L_72:
        /*0040*/ 	.byte	0x03, 0x19
        /*0042*/ 	.short	0x0a00


	//----- nvinfo : EIATTR_PARAM_CBANK
	.align		4
        /*0044*/ 	.byte	0x04, 0x0a
        /*0046*/ 	.short	(.L_74 - .L_73)
	.align		4
.L_73:
        /*0048*/ 	.word	index@(.nv.constant0._ZN7cutlass13device_kernelIN5flash11enable_sm90INS1_16FlashAttnFwdSm90INS1_25CollectiveMainloopFwdSm90ILi2EN4cute5tupleIJNS5_1CILi1EEES8_S8_EEENS6_IJNS7_ILi128EEENS7_ILi176EEESA_EEELi128ENS_6half_tEfNS_4arch4Sm90ELb0ELb0ELb1ELb0ELb0ELb0ELb0ELb1ELb1ELb1ELb1ELb0EEENS1_21CollectiveEpilogueFwdINS6_IJSA_SA_SB_EEES9_SD_SF_Li256ELb0ELb1ELb1ELb0EEENS1_19SingleTileSchedulerILb0ELb1ELb1ELi128EEEEEEEEEvNT_6ParamsE)
        /*004c*/ 	.short	0x0380
        /*004e*/ 	.short	0x0a00


	//----- nvinfo : EIATTR_SW_WAR
	.align		4
.L_74:
        /*0050*/ 	.byte	0x04, 0x36
        /*0052*/ 	.short	(.L_76 - .L_75)
.L_75:
        /*0054*/ 	.word	0x00000008
.L_76:


//--------------------- .nv.info._ZN7cutlass13device_kernelIN5flash11enable_sm90INS1_16FlashAttnFwdSm90INS1_25CollectiveMainloopFwdSm90ILi2EN4cute5tupleIJNS5_1CILi1EEES8_S8_EEENS6_IJNS7_ILi128EEENS7_ILi176EEESA_EEELi128ENS_6half_tEfNS_4arch4Sm90ELb0ELb0ELb1ELb1ELb0ELb0ELb0ELb1ELb1ELb1ELb1ELb0EEENS1_21CollectiveEpilogueFwdINS6_IJSA_SA_SB_EEES9_SD_SF_Li256ELb1ELb1ELb1ELb0EEENS1_36VarlenDynamicPersistentTileSchedulerILi128ELi176ELi256ELi128ELb1ELb1ELb1ELb0ELb1ELb1EEEEEEEEEvNT_6ParamsE --------------------------
	.section	.nv.info._ZN7cutlass13device_kernelIN5flash11enable_sm90INS1_16FlashAttnFwdSm90INS1_25CollectiveMainloopFwdSm90ILi2EN4cute5tupleIJNS5_1CILi1EEES8_S8_EEENS6_IJNS7_ILi128EEENS7_ILi176EEESA_EEELi128ENS_6half_tEfNS_4arch4Sm90ELb0ELb0ELb1ELb1ELb0ELb0ELb0ELb1ELb1ELb1ELb1ELb0EEENS1_21CollectiveEpilogueFwdINS6_IJSA_SA_SB_EEES9_SD_SF_Li256ELb1ELb1ELb1ELb0EEENS1_36VarlenDynamicPersistentTileSchedulerILi128ELi176ELi256ELi128ELb1ELb1ELb1ELb0ELb1ELb1EEEEEEEEEvNT_6ParamsE,"",@"SHT_CUDA_INFO"
	.sectionflags	@""
	.align	4


	//----- nvinfo : EIATTR_CUDA_API_VERSION
	.align		4
        /*0000*/ 	.byte	0x04, 0x37
        /*0002*/ 	.short	(.L_78 - .L_77)
.L_77:
        /*0004*/ 	.word	0x00000082


	//----- nvinfo : EIATTR_KPARAM_INFO
	.align		4
.L_78:
        /*0008*/ 	.byte	0x04, 0x17
        /*000a*/ 	.short	(.L_80 - .L_79)
.L_79:
        /*000c*/ 	.word	0x00000000
        /*0010*/ 	.short	0x0000
        /*0012*/ 	.short	0x0000
        /*0014*/ 	.byte	0x00, 0xf0, 0x01, 0x2a


	//----- nvinfo : EIATTR_SPARSE_MMA_MASK
	.align		4
.L_80:
        /*0018*/ 	.byte	0x03, 0x50
        /*001a*/ 	.short	0x0000


	//----- nvinfo : EIATTR_MAXREG_COUNT
	.align		4
        /*001c*/ 	.byte	0x03, 0x1b
        /*001e*/ 	.short	0x00a8


	//----- nvinfo : EIATTR_MERCURY_ISA_VERSION
	.align		4
        /*0020*/ 	.byte	0x03, 0x5f
        /*0022*/ 	.short	0x0101


	//----- nvinfo : EIATTR_VRC_CTA_INIT_COUNT
	.align		4
        /*0024*/ 	.byte	0x02, 0x4a
	.zero		1
	.zero		1


	//----- nvinfo : EIATTR_EXIT_INSTR_OFFSETS
	.align		4
        /*0028*/ 	.byte	0x04, 0x1c
        /*002a*/ 	.short	(.L_82 - .L_81)


	//   ....[0]....
.L_81:
        /*002c*/ 	.word	0x00000010


	//----- nvinfo : EIATTR_MAX_THREADS
	.align		4
.L_82:
        /*0030*/ 	.byte	0x04, 0x05
        /*0032*/ 	.short	(.L_84 - .L_83)
.L_83:
        /*0034*/ 	.word	0x00000180
        /*0038*/ 	.word	0x00000001
        /*003c*/ 	.word	0x00000001


	//----- nvinfo : EIATTR_CBANK_PARAM_SIZE
	.align		4
.L_84:
        /*0040*/ 	.byte	0x03, 0x19
        /*0042*/ 	.short	0x0a80


	//----- nvinfo : EIATTR_PARAM_CBANK
	.align		4
        /*0044*/ 	.byte	0x04, 0x0a
        /*0046*/ 	.short	(.L_86 - .L_85)
	.align		4
.L_85:
        /*0048*/ 	.word	index@(.nv.constant0._ZN7cutlass13device_kernelIN5flash11enable_sm90INS1_16FlashAttnFwdSm90INS1_25CollectiveMainloopFwdSm90ILi2EN4cute5tupleIJNS5_1CILi1EEES8_S8_EEENS6_IJNS7_ILi128EEENS7_ILi176EEESA_EEELi128ENS_6half_tEfNS_4arch4Sm90ELb0ELb0ELb1ELb1ELb0ELb0ELb0ELb1ELb1ELb1ELb1ELb0EEENS1_21CollectiveEpilogueFwdINS6_IJSA_SA_SB_EEES9_SD_SF_Li256ELb1ELb1ELb1ELb0EEENS1_36VarlenDynamicPersistentTileSchedulerILi128ELi176ELi256ELi128ELb1ELb1ELb1ELb0ELb1ELb1EEEEEEEEEvNT_6ParamsE)
        /*004c*/ 	.short	0x0380
        /*004e*/ 	.short	0x0a80


	//----- nvinfo : EIATTR_SW_WAR
	.align		4
.L_86:
        /*0050*/ 	.byte	0x04, 0x36
        /*0052*/ 	.short	(.L_88 - .L_87)
.L_87:
        /*0054*/ 	.word	0x00000008
.L_88:


//--------------------- .nv.info._ZN7cutlass13device_kernelIN5flash11enable_sm90INS1_16FlashAttnFwdSm90INS1_25CollectiveMainloopFwdSm90ILi2EN4cute5tupleIJNS5_1CILi1EEES8_S8_EEENS6_IJNS7_ILi128EEENS7_ILi176EEESA_EEELi128ENS_6half_tEfNS_4arch4Sm90ELb0ELb0ELb1ELb1ELb0ELb1ELb0ELb1ELb1ELb1ELb1ELb0EEENS1_21CollectiveEpilogueFwdINS6_IJSA_SA_SB_EEES9_SD_SF_Li256ELb1ELb1ELb1ELb0EEENS1_36VarlenDynamicPersistentTileSchedulerILi128ELi176ELi256ELi128ELb1ELb1ELb1ELb0ELb1ELb1EEEEEEEEEvNT_6ParamsE --------------------------
	.section	.nv.info._ZN7cutlass13device_kernelIN5flash11enable_sm90INS1_16FlashAttnFwdSm90INS1_25CollectiveMainloopFwdSm90ILi2EN4cute5tupleIJNS5_1CILi1EEES8_S8_EEENS6_IJNS7_ILi128EEENS7_ILi176EEESA_EEELi128ENS_6half_tEfNS_4arch4Sm90ELb0ELb0ELb1ELb1ELb0ELb1ELb0ELb1ELb1ELb1ELb1ELb0EEENS1_21CollectiveEpilogueFwdINS6_IJSA_SA_SB_EEES9_SD_SF_Li256ELb1ELb1ELb1ELb0EEENS1_36VarlenDynamicPersistentTileSchedulerILi128ELi176ELi256ELi128ELb1ELb1ELb1ELb0ELb1ELb1EEEEEEEEEvNT_6ParamsE,"",@"SHT_CUDA_INFO"
	.sectionflags	@""
	.align	4


	//----- nvinfo : EIATTR_CUDA_API_VERSION
	.align		4
        /*0000*/ 	.byte	0x04, 0x37
        /*0002*/ 	.short	(.L_90 - .L_89)
.L_89:
        /*0004*/ 	.word	0x00000082


	//----- nvinfo : EIATTR_KPARAM_INFO
	.align		4
.L_90:
        /*0008*/ 	.byte	0x04, 0x17
        /*000a*/ 	.short	(.L_92 - .L_91)
.L_91:
        /*000c*/ 	.word	0x00000000
        /*0010*/ 	.short	0x0000
        /*0012*/ 	.short	0x0000
        /*0014*/ 	.byte	0x00, 0xf0, 0x01, 0x2a


	//----- nvinfo : EIATTR_SPARSE_MMA_MASK
	.align		4
.L_92:
        /*0018*/ 	.byte	0x03, 0x50
        /*001a*/ 	.short	0x0000


	//----- nvinfo : EIATTR_MAXREG_COUNT
	.align		4
        /*001c*/ 	.byte	0x03, 0x1b
        /*001e*/ 	.short	0x00a8


	//----- nvinfo : EIATTR_MERCURY_ISA_VERSION
	.align		4
        /*0020*/ 	.byte	0x03, 0x5f
        /*0022*/ 	.short	0x0101


	//----- nvinfo : EIATTR_VRC_CTA_INIT_COUNT
	.align		4
        /*0024*/ 	.byte	0x02, 0x4a
	.zero		1
	.zero		1


	//----- nvinfo : EIATTR_EXIT_INSTR_OFFSETS
	.align		4
        /*0028*/ 	.byte	0x04, 0x1c
        /*002a*/ 	.short	(.L_94 - .L_93)


	//   ....[0]....
.L_93:
        /*002c*/ 	.word	0x00000010


	//----- nvinfo : EIATTR_MAX_THREADS
	.align		4
.L_94:
        /*0030*/ 	.byte	0x04, 0x05
        /*0032*/ 	.short	(.L_96 - .L_95)
.L_95:
        /*0034*/ 	.word	0x00000180
        /*0038*/ 	.word	0x00000001
        /*003c*/ 	.word	0x00000001


	//----- nvinfo : EIATTR_CBANK_PARAM_SIZE
	.align		4
.L_96:
        /*0040*/ 	.byte	0x03, 0x19
        /*0042*/ 	.short	0x0a80


	//----- nvinfo : EIATTR_PARAM_CBANK
	.align		4
        /*0044*/ 	.byte	0x04, 0x0a
        /*0046*/ 	.short	(.L_98 - .L_97)
	.align		4
.L_97:
        /*0048*/ 	.word	index@(.nv.constant0._ZN7cutlass13device_kernelIN5flash11enable_sm90INS1_16FlashAttnFwdSm90INS1_25CollectiveMainloopFwdSm90ILi2EN4cute5tupleIJNS5_1CILi1EEES8_S8_EEENS6_IJNS7_ILi128EEENS7_ILi176EEESA_EEELi128ENS_6half_tEfNS_4arch4Sm90ELb0ELb0ELb1ELb1ELb0ELb1ELb0ELb1ELb1ELb1ELb1ELb0EEENS1_21CollectiveEpilogueFwdINS6_IJSA_SA_SB_EEES9_SD_SF_Li256ELb1ELb1ELb1ELb0EEENS1_36VarlenDynamicPersistentTileSchedulerILi128ELi176ELi256ELi128ELb1ELb1ELb1ELb0ELb1ELb1EEEEEEEEEvNT_6ParamsE)
        /*004c*/ 	.short	0x0380
        /*004e*/ 	.short	0x0a80


	//----- nvinfo : EIATTR_SW_WAR
	.align		4
.L_98:
        /*0050*/ 	.byte	0x04, 0x36
        /*0052*/ 	.short	(.L_100 - .L_99)
.L_99:
        /*0054*/ 	.word	0x00000008
.L_100:


//--------------------- .nv.info._ZN7cutlass13device_kernelIN5flash11enable_sm90INS1_16FlashAttnFwdSm90INS1_25CollectiveMainloopFwdSm90ILi2EN4cute5tupleIJNS5_1CILi1EEES8_S8_EEENS6_IJNS7_ILi128EEESA_SA_EEELi128ENS_6half_tEfNS_4arch4Sm90ELb0ELb1ELb1ELb0ELb0ELb0ELb0ELb1ELb1ELb1ELb1ELb0EEENS1_21CollectiveEpilogueFwdISB_S9_SC_SE_Li256ELb0ELb1ELb1ELb0EEENS1_19SingleTileSchedulerILb0ELb1ELb1ELi128EEEEEEEEEvNT_6ParamsE --------------------------
	.section	.nv.info._ZN7cutlass13device_kernelIN5flash11enable_sm90INS1_16FlashAttnFwdSm90INS1_25CollectiveMainloopFwdSm90ILi2EN4cute5tupleIJNS5_1CILi1EEES8_S8_EEENS6_IJNS7_ILi128EEESA_SA_EEELi128ENS_6half_tEfNS_4arch4Sm90ELb0ELb1ELb1ELb0ELb0ELb0ELb0ELb1ELb1ELb1ELb1ELb0EEENS1_21CollectiveEpilogueFwdISB_S9_SC_SE_Li256ELb0ELb1ELb1ELb0EEENS1_19SingleTileSchedulerILb0ELb1ELb1ELi128EEEEEEEEEvNT_6ParamsE,"",@"SHT_CUDA_INFO"
	.sectionflags	@""
	.align	4


	//----- nvinfo : EIATTR_CUDA_API_VERSION
	.align		4
        /*0000*/ 	.byte	0x04, 0x37
        /*0002*/ 	.short	(.L_102 - .L_101)
.L_101:
        /*0004*/ 	.word	0x00000082


	//----- nvinfo : EIATTR_KPARAM_INFO
	.align		4
.L_102:
        /*0008*/ 	.byte	0x04, 0x17
        /*000a*/ 	.short	(.L_104 - .L_103)
.L_103:
        /*000c*/ 	.word	0x00000000
        /*0010*/ 	.short	0x0000
        /*0012*/ 	.short	0x0000
        /*0014*/ 	.byte	0x00, 0xf0, 0x01, 0x28


	//----- nvinfo : EIATTR_SPARSE_MMA_MASK
	.align		4
.L_104:
        /*0018*/ 	.byte	0x03, 0x50
        /*001a*/ 	.short	0x0000


	//----- nvinfo : EIATTR_MAXREG_COUNT
	.align		4
        /*001c*/ 	.byte	0x03, 0x1b
        /*001e*/ 	.short	0x00a8


	//----- nvinfo : EIATTR_MERCURY_ISA_VERSION
	.align		4
        /*0020*/ 	.byte	0x03, 0x5f
        /*0022*/ 	.short	0x0101


	//----- nvinfo : EIATTR_VRC_CTA_INIT_COUNT
	.align		4
        /*0024*/ 	.byte	0x02, 0x4a
	.zero		1
	.zero		1


	//----- nvinfo : EIATTR_EXIT_INSTR_OFFSETS
	.align		4
        /*0028*/ 	.byte	0x04, 0x1c
        /*002a*/ 	.short	(.L_106 - .L_105)


	//   ....[0]....
.L_105:
        /*002c*/ 	.word	0x00000010


	//----- nvinfo : EIATTR_MAX_THREADS
	.align		4
.L_106:
        /*0030*/ 	.byte	0x04, 0x05
        /*0032*/ 	.short	(.L_108 - .L_107)
.L_107:
        /*0034*/ 	.word	0x00000180
        /*0038*/ 	.word	0x00000001
        /*003c*/ 	.word	0x00000001


	//----- nvinfo : EIATTR_CBANK_PARAM_SIZE
	.align		4
.L_108:
        /*0040*/ 	.byte	0x03, 0x19
        /*0042*/ 	.short	0x0a00


	//----- nvinfo : EIATTR_PARAM_CBANK
	.align		4
        /*0044*/ 	.byte	0x04, 0x0a
        /*0046*/ 	.short	(.L_110 - .L_109)
	.align		4
.L_109:
        /*0048*/ 	.word	index@(.nv.constant0._ZN7cutlass13device_kernelIN5flash11enable_sm90INS1_16FlashAttnFwdSm90INS1_25CollectiveMainloopFwdSm90ILi2EN4cute5tupleIJNS5_1CILi1EEES8_S8_EEENS6_IJNS7_ILi128EEESA_SA_EEELi128ENS_6half_tEfNS_4arch4Sm90ELb0ELb1ELb1ELb0ELb0ELb0ELb0ELb1ELb1ELb1ELb1ELb0EEENS1_21CollectiveEpilogueFwdISB_S9_SC_SE_Li256ELb0ELb1ELb1ELb0EEENS1_19SingleTileSchedulerILb0ELb1ELb1ELi128EEEEEEEEEvNT_6ParamsE)
        /*004c*/ 	.short	0x0380
        /*004e*/ 	.short	0x0a00


	//----- nvinfo : EIATTR_SW_WAR
	.align		4
.L_110:
        /*0050*/ 	.byte	0x04, 0x36
        /*0052*/ 	.short	(.L_112 - .L_111)
.L_111:
        /*0054*/ 	.word	0x00000008
.L_112:


//--------------------- .nv.info._ZN7cutlass13device_kernelIN5flash11enable_sm90INS1_16FlashAttnFwdSm90INS1_25CollectiveMainloopFwdSm90ILi2EN4cute5tupleIJNS5_1CILi1EEES8_S8_EEENS6_IJNS7_ILi128EEESA_SA_EEELi128ENS_6half_tEfNS_4arch4Sm90ELb0ELb1ELb1ELb1ELb0ELb0ELb0ELb1ELb1ELb1ELb1ELb0EEENS1_21CollectiveEpilogueFwdISB_S9_SC_SE_Li256ELb1ELb1ELb1ELb0EEENS1_36VarlenDynamicPersistentTileSchedulerILi128ELi128ELi256ELi128ELb1ELb1ELb1ELb1ELb0ELb1EEEEEEEEEvNT_6ParamsE --------------------------
	.section	.nv.info._ZN7cutlass13device_kernelIN5flash11enable_sm90INS1_16FlashAttnFwdSm90INS1_25CollectiveMainloopFwdSm90ILi2EN4cute5tupleIJNS5_1CILi1EEES8_S8_EEENS6_IJNS7_ILi128EEESA_SA_EEELi128ENS_6half_tEfNS_4arch4Sm90ELb0ELb1ELb1ELb1ELb0ELb0ELb0ELb1ELb1ELb1ELb1ELb0EEENS1_21CollectiveEpilogueFwdISB_S9_SC_SE_Li256ELb1ELb1ELb1ELb0EEENS1_36VarlenDynamicPersistentTileSchedulerILi128ELi128ELi256ELi128ELb1ELb1ELb1ELb1ELb0ELb1EEEEEEEEEvNT_6ParamsE,"",@"SHT_CUDA_INFO"
	.sectionflags	@""
	.align	4


	//----- nvinfo : EIATTR_CUDA_API_VERSION
	.align		4
        /*0000*/ 	.byte	0x04, 0x37
        /*0002*/ 	.short	(.L_114 - .L_113)
.L_113:
        /*0004*/ 	.word	0x00000082


	//----- nvinfo : EIATTR_KPARAM_INFO
	.align		4
.L_114:
        /*0008*/ 	.byte	0x04, 0x17
        /*000a*/ 	.short	(.L_116 - .L_115)
.L_115:
        /*000c*/ 	.word	0x00000000
        /*0010*/ 	.short	0x0000
        /*0012*/ 	.short	0x0000
        /*0014*/ 	.byte	0x00, 0xf0, 0x01, 0x2a


	//----- nvinfo : EIATTR_SPARSE_MMA_MASK
	.align		4
.L_116:
        /*0018*/ 	.byte	0x03, 0x50
        /*001a*/ 	.short	0x0000


	//----- nvinfo : EIATTR_MAXREG_COUNT
	.align		4
        /*001c*/ 	.byte	0x03, 0x1b
        /*001e*/ 	.short	0x00a8


	//----- nvinfo : EIATTR_MERCURY_ISA_VERSION
	.align		4
        /*0020*/ 	.byte	0x03, 0x5f
        /*0022*/ 	.short	0x0101


	//----- nvinfo : EIATTR_VRC_CTA_INIT_COUNT
	.align		4
        /*0024*/ 	.byte	0x02, 0x4a
	.zero		1
	.zero		1


	//----- nvinfo : EIATTR_EXIT_INSTR_OFFSETS
	.align		4
        /*0028*/ 	.byte	0x04, 0x1c
        /*002a*/ 	.short	(.L_118 - .L_117)


	//   ....[0]....
.L_117:
        /*002c*/ 	.word	0x00000010


	//----- nvinfo : EIATTR_MAX_THREADS
	.align		4
.L_118:
        /*0030*/ 	.byte	0x04, 0x05
        /*0032*/ 	.short	(.L_120 - .L_119)
.L_119:
        /*0034*/ 	.word	0x00000180
        /*0038*/ 	.word	0x00000001
        /*003c*/ 	.word	0x00000001


	//----- nvinfo : EIATTR_CBANK_PARAM_SIZE
	.align		4
.L_120:
        /*0040*/ 	.byte	0x03, 0x19
        /*0042*/ 	.short	0x0a80


	//----- nvinfo : EIATTR_PARAM_CBANK
	.align		4
        /*0044*/ 	.byte	0x04, 0x0a
        /*0046*/ 	.short	(.L_122 - .L_121)
	.align		4
.L_121:
        /*0048*/ 	.word	index@(.nv.constant0._ZN7cutlass13device_kernelIN5flash11enable_sm90INS1_16FlashAttnFwdSm90INS1_25CollectiveMainloopFwdSm90ILi2EN4cute5tupleIJNS5_1CILi1EEES8_S8_EEENS6_IJNS7_ILi128EEESA_SA_EEELi128ENS_6half_tEfNS_4arch4Sm90ELb0ELb1ELb1ELb1ELb0ELb0ELb0ELb1ELb1ELb1ELb1ELb0EEENS1_21CollectiveEpilogueFwdISB_S9_SC_SE_Li256ELb1ELb1ELb1ELb0EEENS1_36VarlenDynamicPersistentTileSchedulerILi128ELi128ELi256ELi128ELb1ELb1ELb1ELb1ELb0ELb1EEEEEEEEEvNT_6ParamsE)
        /*004c*/ 	.short	0x0380
        /*004e*/ 	.short	0x0a80


	//----- nvinfo : EIATTR_SW_WAR
	.align		4
.L_122:
        /*0050*/ 	.byte	0x04, 0x36
        /*0052*/ 	.short	(.L_124 - .L_123)
.L_123:
        /*0054*/ 	.word	0x00000008
.L_124:


//--------------------- .nv.info._ZN7cutlass13device_kernelIN5flash11enable_sm90INS1_16FlashAttnFwdSm90INS1_25CollectiveMainloopFwdSm90ILi2EN4cute5tupleIJNS5_1CILi1EEES8_S8_EEENS6_IJNS7_ILi128EEESA_SA_EEELi128ENS_6half_tEfNS_4arch4Sm90ELb0ELb1ELb1ELb1ELb0ELb1ELb0ELb1ELb1ELb1ELb1ELb0EEENS1_21CollectiveEpilogueFwdISB_S9_SC_SE_Li256ELb1ELb1ELb1ELb0EEENS1_36VarlenDynamicPersistentTileSchedulerILi128ELi128ELi256ELi128ELb1ELb1ELb1ELb1ELb0ELb1EEEEEEEEEvNT_6ParamsE --------------------------
	.section	.nv.info._ZN7cutlass13device_kernelIN5flash11enable_sm90INS1_16FlashAttnFwdSm90INS1_25CollectiveMainloopFwdSm90ILi2EN4cute5tupleIJNS5_1CILi1EEES8_S8_EEENS6_IJNS7_ILi128EEESA_SA_EEELi128ENS_6half_tEfNS_4arch4Sm90ELb0ELb1ELb1ELb1ELb0ELb1ELb0ELb1ELb1ELb1ELb1ELb0EEENS1_21CollectiveEpilogueFwdISB_S9_SC_SE_Li256ELb1ELb1ELb1ELb0EEENS1_36VarlenDynamicPersistentTileSchedulerILi128ELi128ELi256ELi128ELb1ELb1ELb1ELb1ELb0ELb1EEEEEEEEEvNT_6ParamsE,"",@"SHT_CUDA_INFO"
	.sectionflags	@""
	.align	4


	//----- nvinfo : EIATTR_CUDA_API_VERSION
	.align		4
        /*0000*/ 	.byte	0x04, 0x37
        /*0002*/ 	.short	(.L_126 - .L_125)
.L_125:
        /*0004*/ 	.word	0x00000082


	//----- nvinfo : EIATTR_KPARAM_INFO
	.align		4
.L_126:
        /*0008*/ 	.byte	0x04, 0x17
        /*000a*/ 	.short	(.L_128 - .L_127)
.L_127:
        /*000c*/ 	.word	0x00000000
        /*0010*/ 	.short	0x0000
        /*0012*/ 	.short	0x0000
        /*0014*/ 	.byte	0x00, 0xf0, 0x01, 0x2a


	//----- nvinfo : EIATTR_SPARSE_MMA_MASK
	.align		4
.L_128:
        /*0018*/ 	.byte	0x03, 0x50
        /*001a*/ 	.short	0x0000


	//----- nvinfo : EIATTR_MAXREG_COUNT
	.align		4
        /*001c*/ 	.byte	0x03, 0x1b
        /*001e*/ 	.short	0x00a8


	//----- nvinfo : EIATTR_MERCURY_ISA_VERSION
	.align		4
        /*0020*/ 	.byte	0x03, 0x5f
        /*0022*/ 	.short	0x0101


	//----- nvinfo : EIATTR_VRC_CTA_INIT_COUNT
	.align		4
        /*0024*/ 	.byte	0x02, 0x4a
	.zero		1
	.zero		1


	//----- nvinfo : EIATTR_EXIT_INSTR_OFFSETS
	.align		4
        /*0028*/ 	.byte	0x04, 0x1c
        /*002a*/ 	.short	(.L_130 - .L_129)


	//   ....[0]....
.L_129:
        /*002c*/ 	.word	0x00000010


	//----- nvinfo : EIATTR_MAX_THREADS
	.align		4
.L_130:
        /*0030*/ 	.byte	0x04, 0x05
        /*0032*/ 	.short	(.L_132 - .L_131)
.L_131:
        /*0034*/ 	.word	0x00000180
        /*0038*/ 	.word	0x00000001
        /*003c*/ 	.word	0x00000001


	//----- nvinfo : EIATTR_CBANK_PARAM_SIZE
	.align		4
.L_132:
        /*0040*/ 	.byte	0x03, 0x19
        /*0042*/ 	.short	0x0a80


	//----- nvinfo : EIATTR_PARAM_CBANK
	.align		4
        /*0044*/ 	.byte	0x04, 0x0a
        /*0046*/ 	.short	(.L_134 - .L_133)
	.align		4
.L_133:
        /*0048*/ 	.word	index@(.nv.constant0._ZN7cutlass13device_kernelIN5flash11enable_sm90INS1_16FlashAttnFwdSm90INS1_25CollectiveMainloopFwdSm90ILi2EN4cute5tupleIJNS5_1CILi1EEES8_S8_EEENS6_IJNS7_ILi128EEESA_SA_EEELi128ENS_6half_tEfNS_4arch4Sm90ELb0ELb1ELb1ELb1ELb0ELb1ELb0ELb1ELb1ELb1ELb1ELb0EEENS1_21CollectiveEpilogueFwdISB_S9_SC_SE_Li256ELb1ELb1ELb1ELb0EEENS1_36VarlenDynamicPersistentTileSchedulerILi128ELi128ELi256ELi128ELb1ELb1ELb1ELb1ELb0ELb1EEEEEEEEEvNT_6ParamsE)
        /*004c*/ 	.short	0x0380
        /*004e*/ 	.short	0x0a80


	//----- nvinfo : EIATTR_SW_WAR
	.align		4
.L_134:
        /*0050*/ 	.byte	0x04, 0x36
        /*0052*/ 	.short	(.L_136 - .L_135)
.L_135:
        /*0054*/ 	.word	0x00000008
.L_136:


//--------------------- .nv.info._ZN7cutlass13device_kernelIN5flash11enable_sm90INS1_16FlashAttnFwdSm90INS1_25CollectiveMainloopFwdSm90ILi2EN4cute5tupleIJNS5_1CILi1EEES8_S8_EEENS6_IJNS7_ILi128EEESA_SA_EEELi128ENS_6half_tEfNS_4arch4Sm90ELb1ELb0ELb1ELb0ELb0ELb0ELb0ELb1ELb1ELb1ELb1ELb0EEENS1_21CollectiveEpilogueFwdISB_S9_SC_SE_Li256ELb0ELb1ELb1ELb0EEENS1_19SingleTileSchedulerILb0ELb1ELb1ELi128EEEEEEEEEvNT_6ParamsE --------------------------
	.section	.nv.info._ZN7cutlass13device_kernelIN5flash11enable_sm90INS1_16FlashAttnFwdSm90INS1_25CollectiveMainloopFwdSm90ILi2EN4cute5tupleIJNS5_1CILi1EEES8_S8_EEENS6_IJNS7_ILi128EEESA_SA_EEELi128ENS_6half_tEfNS_4arch4Sm90ELb1ELb0ELb1ELb0ELb0ELb0ELb0ELb1ELb1ELb1ELb1ELb0EEENS1_21CollectiveEpilogueFwdISB_S9_SC_SE_Li256ELb0ELb1ELb1ELb0EEENS1_19SingleTileSchedulerILb0ELb1ELb1ELi128EEEEEEEEEvNT_6ParamsE,"",@"SHT_CUDA_INFO"
	.sectionflags	@""
	.align	4


	//----- nvinfo : EIATTR_CUDA_API_VERSION
	.align		4
        /*0000*/ 	.byte	0x04, 0x37
        /*0002*/ 	.short	(.L_138 - .L_137)
.L_137:
        /*0004*/ 	.word	0x00000082


	//----- nvinfo : EIATTR_KPARAM_INFO
	.align		4
.L_138:
        /*0008*/ 	.byte	0x04, 0x17
        /*000a*/ 	.short	(.L_140 - .L_139)
.L_139:
        /*000c*/ 	.word	0x00000000
        /*0010*/ 	.short	0x0000
        /*0012*/ 	.short	0x0000
        /*0014*/ 	.byte	0x00, 0xf0, 0x01, 0x28


	//----- nvinfo : EIATTR_SPARSE_MMA_MASK
	.align		4
.L_140:
        /*0018*/ 	.byte	0x03, 0x50
        /*001a*/ 	.short	0x0000


	//----- nvinfo : EIATTR_MAXREG_COUNT
	.align		4
        /*001c*/ 	.byte	0x03, 0x1b
        /*001e*/ 	.short	0x00a8


	//----- nvinfo : EIATTR_MERCURY_ISA_VERSION
	.align		4
        /*0020*/ 	.byte	0x03, 0x5f
        /*0022*/ 	.short	0x0101


	//----- nvinfo : EIATTR_VRC_CTA_INIT_COUNT
	.align		4
        /*0024*/ 	.byte	0x02, 0x4a
	.zero		1
	.zero		1


	//----- nvinfo : EIATTR_EXIT_INSTR_OFFSETS
	.align		4
        /*0028*/ 	.byte	0x04, 0x1c
        /*002a*/ 	.short	(.L_142 - .L_141)


	//   ....[0]....
.L_141:
        /*002c*/ 	.word	0x00000010


	//----- nvinfo : EIATTR_MAX_THREADS
	.align		4
.L_142:
        /*0030*/ 	.byte	0x04, 0x05
        /*0032*/ 	.short	(.L_144 - .L_143)
.L_143:
        /*0034*/ 	.word	0x00000180
        /*0038*/ 	.word	0x00000001
        /*003c*/ 	.word	0x00000001


	//----- nvinfo : EIATTR_CBANK_PARAM_SIZE
	.align		4
.L_144:
        /*0040*/ 	.byte	0x03, 0x19
        /*0042*/ 	.short	0x0a00


	//----- nvinfo : EIATTR_PARAM_CBANK
	.align		4
        /*0044*/ 	.byte	0x04, 0x0a
        /*0046*/ 	.short	(.L_146 - .L_145)
	.align		4
.L_145:
        /*0048*/ 	.word	index@(.nv.constant0._ZN7cutlass13device_kernelIN5flash11enable_sm90INS1_16FlashAttnFwdSm90INS1_25CollectiveMainloopFwdSm90ILi2EN4cute5tupleIJNS5_1CILi1EEES8_S8_EEENS6_IJNS7_ILi128EEESA_SA_EEELi128ENS_6half_tEfNS_4arch4Sm90ELb1ELb0ELb1ELb0ELb0ELb0ELb0ELb1ELb1ELb1ELb1ELb0EEENS1_21CollectiveEpilogueFwdISB_S9_SC_SE_Li256ELb0ELb1ELb1ELb0EEENS1_19SingleTileSchedulerILb0ELb1ELb1ELi128EEEEEEEEEvNT_6ParamsE)
        /*004c*/ 	.short	0x0380
        /*004e*/ 	.short	0x0a00


	//----- nvinfo : EIATTR_SW_WAR
	.align		4
.L_146:
        /*0050*/ 	.byte	0x04, 0x36
        /*0052*/ 	.short	(.L_148 - .L_147)
.L_147:
        /*0054*/ 	.word	0x00000008
.L_148:


//--------------------- .nv.info._ZN7cutlass13device_kernelIN5flash11enable_sm90INS1_16FlashAttnFwdSm90INS1_25CollectiveMainloopFwdSm90ILi2EN4cute5tupleIJNS5_1CILi1EEES8_S8_EEENS6_IJNS7_ILi128EEESA_SA_EEELi128ENS_6half_tEfNS_4arch4Sm90ELb1ELb0ELb1ELb1ELb0ELb0ELb0ELb1ELb1ELb1ELb1ELb0EEENS1_21CollectiveEpilogueFwdISB_S9_SC_SE_Li256ELb1ELb1ELb1ELb0EEENS1_36VarlenDynamicPersistentTileSchedulerILi128ELi128ELi256ELi128ELb1ELb1ELb1ELb1ELb1ELb1EEEEEEEEEvNT_6ParamsE --------------------------
	.section	.nv.info._ZN7cutlass13device_kernelIN5flash11enable_sm90INS1_16FlashAttnFwdSm90INS1_25CollectiveMainloopFwdSm90ILi2EN4cute5tupleIJNS5_1CILi1EEES8_S8_EEENS6_IJNS7_ILi128EEESA_SA_EEELi128ENS_6half_tEfNS_4arch4Sm90ELb1ELb0ELb1ELb1ELb0ELb0ELb0ELb1ELb1ELb1ELb1ELb0EEENS1_21CollectiveEpilogueFwdISB_S9_SC_SE_Li256ELb1ELb1ELb1ELb0EEENS1_36VarlenDynamicPersistentTileSchedulerILi128ELi128ELi256ELi128ELb1ELb1ELb1ELb1ELb1ELb1EEEEEEEEEvNT_6ParamsE,"",@"SHT_CUDA_INFO"
	.sectionflags	@""
	.align	4


	//----- nvinfo : EIATTR_CUDA_API_VERSION
	.align		4
        /*0000*/ 	.byte	0x04, 0x37
        /*0002*/ 	.short	(.L_150 - .L_149)
.L_149:
        /*0004*/ 	.word	0x00000082


	//----- nvinfo : EIATTR_KPARAM_INFO
	.align		4
.L_150:
        /*0008*/ 	.byte	0x04, 0x17
        /*000a*/ 	.short	(.L_152 - .L_151)
.L_151:
        /*000c*/ 	.word	0x00000000
        /*0010*/ 	.short	0x0000
        /*0012*/ 	.short	0x0000
        /*0014*/ 	.byte	0x00, 0xf0, 0x01, 0x2a


	//----- nvinfo : EIATTR_SPARSE_MMA_MASK
	.align		4
.L_152:
        /*0018*/ 	.byte	0x03, 0x50
        /*001a*/ 	.short	0x0000


	//----- nvinfo : EIATTR_MAXREG_COUNT
	.align		4
        /*001c*/ 	.byte	0x03, 0x1b
        /*001e*/ 	.short	0x00a8


	//----- nvinfo : EIATTR_MERCURY_ISA_VERSION
	.align		4
        /*0020*/ 	.byte	0x03, 0x5f
        /*0022*/ 	.short	0x0101


	//----- nvinfo : EIATTR_VRC_CTA_INIT_COUNT
	.align		4
        /*0024*/ 	.byte	0x02, 0x4a
	.zero		1
	.zero		1


	//----- nvinfo : EIATTR_EXIT_INSTR_OFFSETS
	.align		4
        /*0028*/ 	.byte	0x04, 0x1c
        /*002a*/ 	.short	(.L_154 - .L_153)


	//   ....[0]....
.L_153:
        /*002c*/ 	.word	0x00000010


	//----- nvinfo : EIATTR_MAX_THREADS
	.align		4
.L_154:
        /*0030*/ 	.byte	0x04, 0x05
        /*0032*/ 	.short	(.L_156 - .L_155)
.L_155:
        /*0034*/ 	.word	0x00000180
        /*0038*/ 	.word	0x00000001
        /*003c*/ 	.word	0x00000001


	//----- nvinfo : EIATTR_CBANK_PARAM_SIZE
	.align		4
.L_156:
        /*0040*/ 	.byte	0x03, 0x19
        /*0042*/ 	.short	0x0a80


	//----- nvinfo : EIATTR_PARAM_CBANK
	.align		4
        /*0044*/ 	.byte	0x04, 0x0a
        /*0046*/ 	.short	(.L_158 - .L_157)
	.align		4
.L_157:
        /*0048*/ 	.word	index@(.nv.constant0._ZN7cutlass13device_kernelIN5flash11enable_sm90INS1_16FlashAttnFwdSm90INS1_25CollectiveMainloopFwdSm90ILi2EN4cute5tupleIJNS5_1CILi1EEES8_S8_EEENS6_IJNS7_ILi128EEESA_SA_EEELi128ENS_6half_tEfNS_4arch4Sm90ELb1ELb0ELb1ELb1ELb0ELb0ELb0ELb1ELb1ELb1ELb1ELb0EEENS1_21CollectiveEpilogueFwdISB_S9_SC_SE_Li256ELb1ELb1ELb1ELb0EEENS1_36VarlenDynamicPersistentTileSchedulerILi128ELi128ELi256ELi128ELb1ELb1ELb1ELb1ELb1ELb1EEEEEEEEEvNT_6ParamsE)
        /*004c*/ 	.short	0x0380
        /*004e*/ 	.short	0x0a80


	//----- nvinfo : EIATTR_SW_WAR
	.align		4
.L_158:
        /*0050*/ 	.byte	0x04, 0x36
        /*0052*/ 	.short	(.L_160 - .L_159)
.L_159:
        /*0054*/ 	.word	0x00000008
.L_160:


//--------------------- .nv.info._ZN7cutlass13device_kernelIN5flash11enable_sm90INS1_16FlashAttnFwdSm90INS1_25CollectiveMainloopFwdSm90ILi2EN4cute5tupleIJNS5_1CILi1EEES8_S8_EEENS6_IJNS7_ILi128EEESA_SA_EEELi128ENS_6half_tEfNS_4arch4Sm90ELb1ELb0ELb1ELb1ELb0ELb1ELb0ELb1ELb1ELb1ELb1ELb0EEENS1_21CollectiveEpilogueFwdISB_S9_SC_SE_Li256ELb1ELb1ELb1ELb0EEENS1_36VarlenDynamicPersistentTileSchedulerILi128ELi128ELi256ELi128ELb1ELb1ELb1ELb1ELb1ELb1EEEEEEEEEvNT_6ParamsE --------------------------
	.section	.nv.info._ZN7cutlass13device_kernelIN5flash11enable_sm90INS1_16FlashAttnFwdSm90INS1_25CollectiveMainloopFwdSm90ILi2EN4cute5tupleIJNS5_1CILi1EEES8_S8_EEENS6_IJNS7_ILi128EEESA_SA_EEELi128ENS_6half_tEfNS_4arch4Sm90ELb1ELb0ELb1ELb1ELb0ELb1ELb0ELb1ELb1ELb1ELb1ELb0EEENS1_21CollectiveEpilogueFwdISB_S9_SC_SE_Li256ELb1ELb1ELb1ELb0EEENS1_36VarlenDynamicPersistentTileSchedulerILi128ELi128ELi256ELi128ELb1ELb1ELb1ELb1ELb1ELb1EEEEEEEEEvNT_6ParamsE,"",@"SHT_CUDA_INFO"
	.sectionflags	@""
	.align	4


	//----- nvinfo : EIATTR_CUDA_API_VERSION
	.align		4
        /*0000*/ 	.byte	0x04, 0x37
        /*0002*/ 	.short	(.L_162 - .L_161)
.L_161:
        /*0004*/ 	.word	0x00000082


	//----- nvinfo : EIATTR_KPARAM_INFO
	.align		4
.L_162:
        /*0008*/ 	.byte	0x04, 0x17
        /*000a*/ 	.short	(.L_164 - .L_163)
.L_163:
        /*000c*/ 	.word	0x00000000
        /*0010*/ 	.short	0x0000
        /*0012*/ 	.short	0x0000
        /*0014*/ 	.byte	0x00, 0xf0, 0x01, 0x2a


	//----- nvinfo : EIATTR_SPARSE_MMA_MASK
	.align		4
.L_164:
        /*0018*/ 	.byte	0x03, 0x50
        /*001a*/ 	.short	0x0000


	//----- nvinfo : EIATTR_MAXREG_COUNT
	.align		4
        /*001c*/ 	.byte	0x03, 0x1b
        /*001e*/ 	.short	0x00a8


	//----- nvinfo : EIATTR_MERCURY_ISA_VERSION
	.align		4
        /*0020*/ 	.byte	0x03, 0x5f
        /*0022*/ 	.short	0x0101


	//----- nvinfo : EIATTR_VRC_CTA_INIT_COUNT
	.align		4
        /*0024*/ 	.byte	0x02, 0x4a
	.zero		1
	.zero		1


	//----- nvinfo : EIATTR_EXIT_INSTR_OFFSETS
	.align		4
        /*0028*/ 	.byte	0x04, 0x1c
        /*002a*/ 	.short	(.L_166 - .L_165)


	//   ....[0]....
.L_165:
        /*002c*/ 	.word	0x00000010


	//----- nvinfo : EIATTR_MAX_THREADS
	.align		4
.L_166:
        /*0030*/ 	.byte	0x04, 0x05
        /*0032*/ 	.short	(.L_168 - .L_167)
.L_167:
        /*0034*/ 	.word	0x00000180
        /*0038*/ 	.word	0x00000001
        /*003c*/ 	.word	0x00000001


	//----- nvinfo : EIATTR_CBANK_PARAM_SIZE
	.align		4
.L_168:
        /*0040*/ 	.byte	0x03, 0x19
        /*0042*/ 	.short	0x0a80


	//----- nvinfo : EIATTR_PARAM_CBANK
	.align		4
        /*0044*/ 	.byte	0x04, 0x0a
        /*0046*/ 	.short	(.L_170 - .L_169)
	.align		4
.L_169:
        /*0048*/ 	.word	index@(.nv.constant0._ZN7cutlass13device_kernelIN5flash11enable_sm90INS1_16FlashAttnFwdSm90INS1_25CollectiveMainloopFwdSm90ILi2EN4cute5tupleIJNS5_1CILi1EEES8_S8_EEENS6_IJNS7_ILi128EEESA_SA_EEELi128ENS_6half_tEfNS_4arch4Sm90ELb1ELb0ELb1ELb1ELb0ELb1ELb0ELb1ELb1ELb1ELb1ELb0EEENS1_21CollectiveEpilogueFwdISB_S9_SC_SE_Li256ELb1ELb1ELb1ELb0EEENS1_36VarlenDynamicPersistentTileSchedulerILi128ELi128ELi256ELi128ELb1ELb1ELb1ELb1ELb1ELb1EEEEEEEEEvNT_6ParamsE)
        /*004c*/ 	.short	0x0380
        /*004e*/ 	.short	0x0a80


	//----- nvinfo : EIATTR_SW_WAR
	.align		4
.L_170:
        /*0050*/ 	.byte	0x04, 0x36
        /*0052*/ 	.short	(.L_172 - .L_171)
.L_171:
        /*0054*/ 	.word	0x00000008
.L_172:


//--------------------- .nv.callgraph             --------------------------
	.section	.nv.callgraph,"",@"SHT_CUDA_CALLGRAPH"
	.align	4
	.sectionentsize	8
	.align		4
        /*0000*/ 	.word	0x00000000
	.align		4
        /*0004*/ 	.word	0xffffffff
	.align		4
        /*0008*/ 	.word	0x00000000
	.align		4
        /*000c*/ 	.word	0xfffffffe
	.align		4
        /*0010*/ 	.word	0x00000000
	.align		4
        /*0014*/ 	.word	0xfffffffd
	.align		4
        /*0018*/ 	.word	0x00000000
	.align		4
        /*001c*/ 	.word	0xfffffffc


//--------------------- .nv.constant4             --------------------------
	.section	.nv.constant4,"a",@progbits
	.align	8
	.align		8
.nv.constant4:
        /*0000*/ 	.dword	_ZN80_INTERNAL_156a6450_44_flash_fwd_hdim128_fp16_split_softcap_sm90_cu_ceb34e2a_31654cuda3std3__45__cpo5beginE
	.align		8
        /*0008*/ 	.dword	_ZN80_INTERNAL_156a6450_44_flash_fwd_hdim128_fp16_split_softcap_sm90_cu_ceb34e2a_31654cuda3std3__45__cpo3endE
	.align		8
        /*0010*/ 	.dword	_ZN80_INTERNAL_156a6450_44_flash_fwd_hdim128_fp16_split_softcap_sm90_cu_ceb34e2a_31654cuda3std3__45__cpo6cbeginE
	.align		8
        /*0018*/ 	.dword	_ZN80_INTERNAL_156a6450_44_flash_fwd_hdim128_fp16_split_softcap_sm90_cu_ceb34e2a_31654cuda3std3__45__cpo4cendE
	.align		8
        /*0020*/ 	.dword	_ZN80_INTERNAL_156a6450_44_flash_fwd_hdim128_fp16_split_softcap_sm90_cu_ceb34e2a_31654cuda3std3__482_GLOBAL__N__156a6450_44_flash_fwd_hdim128_fp16_split_softcap_sm90_cu_ceb34e2a_31656ignoreE
	.align		8
        /*0028*/ 	.dword	_ZN80_INTERNAL_156a6450_44_flash_fwd_hdim128_fp16_split_softcap_sm90_cu_ceb34e2a_31654cuda3std3__419piecewise_constructE
	.align		8
        /*0030*/ 	.dword	_ZN80_INTERNAL_156a6450_44_flash_fwd_hdim128_fp16_split_softcap_sm90_cu_ceb34e2a_31654cuda3std3__48in_placeE
	.align		8
        /*0038*/ 	.dword	_ZN80_INTERNAL_156a6450_44_flash_fwd_hdim128_fp16_split_softcap_sm90_cu_ceb34e2a_31654cuda3std6ranges3__45__cpo4swapE
	.align		8
        /*0040*/ 	.dword	_ZN80_INTERNAL_156a6450_44_flash_fwd_hdim128_fp16_split_softcap_sm90_cu_ceb34e2a_31654cuda3std6ranges3__45__cpo9iter_moveE
	.align		8
        /*0048*/ 	.dword	_ZN80_INTERNAL_156a6450_44_flash_fwd_hdim128_fp16_split_softcap_sm90_cu_ceb34e2a_31654cute7productE
	.align		8
        /*0050*/ 	.dword	_ZN80_INTERNAL_156a6450_44_flash_fwd_hdim128_fp16_split_softcap_sm90_cu_ceb34e2a_31654cute1_E


//--------------------- .text._ZN7cutlass13device_kernelIN5flash11enable_sm90INS1_16FlashAttnFwdSm90INS1_25CollectiveMainloopFwdSm90ILi2EN4cute5tupleIJNS5_1CILi1EEES8_S8_EEENS6_IJNS7_ILi128EEENS7_ILi176EEESA_EEELi128ENS_6half_tEfNS_4arch4Sm90ELb0ELb0ELb1ELb0ELb0ELb0ELb0ELb1ELb1ELb1ELb1ELb0EEENS1_21CollectiveEpilogueFwdINS6_IJSA_SA_SB_EEES9_SD_SF_Li256ELb0ELb1ELb1ELb0EEENS1_19SingleTileSchedulerILb0ELb1ELb1ELi128EEEEEEEEEvNT_6ParamsE --------------------------
	.section	.text._ZN7cutlass13device_kernelIN5flash11enable_sm90INS1_16FlashAttnFwdSm90INS1_25CollectiveMainloopFwdSm90ILi2EN4cute5tupleIJNS5_1CILi1EEES8_S8_EEENS6_IJNS7_ILi128EEENS7_ILi176EEESA_EEELi128ENS_6half_tEfNS_4arch4Sm90ELb0ELb0ELb1ELb0ELb0ELb0ELb0ELb1ELb1ELb1ELb1ELb0EEENS1_21CollectiveEpilogueFwdINS6_IJSA_SA_SB_EEES9_SD_SF_Li256ELb0ELb1ELb1ELb0EEENS1_19SingleTileSchedulerILb0ELb1ELb1ELi128EEEEEEEEEvNT_6ParamsE,"ax",@progbits
	.align	128
.text._ZN7cutlass13device_kernelIN5flash11enable_sm90INS1_16FlashAttnFwdSm90INS1_25CollectiveMainloopFwdSm90ILi2EN4cute5tupleIJNS5_1CILi1EEES8_S8_EEENS6_IJNS7_ILi128EEENS7_ILi176EEESA_EEELi128ENS_6half_tEfNS_4arch4Sm90ELb0ELb0ELb1ELb0ELb0ELb0ELb0ELb1ELb1ELb1ELb1ELb0EEENS1_21CollectiveEpilogueFwdINS6_IJSA_SA_SB_EEES9_SD_SF_Li256ELb0ELb1ELb1ELb0EEENS1_19SingleTileSchedulerILb0ELb1ELb1ELi128EEEEEEEEEvNT_6ParamsE:
        .type           _ZN7cutlass13device_kernelIN5flash11enable_sm90INS1_16FlashAttnFwdSm90INS1_25CollectiveMainloopFwdSm90ILi2EN4cute5tupleIJNS5_1CILi1EEES8_S8_EEENS6_IJNS7_ILi128EEENS7_ILi176EEESA_EEELi128ENS_6half_tEfNS_4arch4Sm90ELb0ELb0ELb1ELb0ELb0ELb0ELb0ELb1ELb1ELb1ELb1ELb0EEENS1_21CollectiveEpilogueFwdINS6_IJSA_SA_SB_EEES9_SD_SF_Li256ELb0ELb1ELb1ELb0EEENS1_19SingleTileSchedulerILb0ELb1ELb1ELi128EEEEEEEEEvNT_6ParamsE,@function
        .size           _ZN7cutlass13device_kernelIN5flash11enable_sm90INS1_16FlashAttnFwdSm90INS1_25CollectiveMainloopFwdSm90ILi2EN4cute5tupleIJNS5_1CILi1EEES8_S8_EEENS6_IJNS7_ILi128EEENS7_ILi176EEESA_EEELi128ENS_6half_tEfNS_4arch4Sm90ELb0ELb0ELb1ELb0ELb0ELb0ELb0ELb1ELb1ELb1ELb1ELb0EEENS1_21CollectiveEpilogueFwdINS6_IJSA_SA_SB_EEES9_SD_SF_Li256ELb0ELb1ELb1ELb0EEENS1_19SingleTileSchedulerILb0ELb1ELb1ELi128EEEEEEEEEvNT_6ParamsE,(.L_x_9 - _ZN7cutlass13device_kernelIN5flash11enable_sm90INS1_16FlashAttnFwdSm90INS1_25CollectiveMainloopFwdSm90ILi2EN4cute5tupleIJNS5_1CILi1EEES8_S8_EEENS6_IJNS7_ILi128EEENS7_ILi176EEESA_EEELi128ENS_6half_tEfNS_4arch4Sm90ELb0ELb0ELb1ELb0ELb0ELb0ELb0ELb1ELb1ELb1ELb1ELb0EEENS1_21CollectiveEpilogueFwdINS6_IJSA_SA_SB_EEES9_SD_SF_Li256ELb0ELb1ELb1ELb0EEENS1_19SingleTileSchedulerILb0ELb1ELb1ELi128EEEEEEEEEvNT_6ParamsE)
        .other          _ZN7cutlass13device_kernelIN5flash11enable_sm90INS1_16FlashAttnFwdSm90INS1_25CollectiveMainloopFwdSm90ILi2EN4cute5tupleIJNS5_1CILi1EEES8_S8_EEENS6_IJNS7_ILi128EEENS7_ILi176EEESA_EEELi128ENS_6half_tEfNS_4arch4Sm90ELb0ELb0ELb1ELb0ELb0ELb0ELb0ELb1ELb1ELb1ELb1ELb0EEENS1_21CollectiveEpilogueFwdINS6_IJSA_SA_SB_EEES9_SD_SF_Li256ELb0ELb1ELb1ELb0EEENS1_19SingleTileSchedulerILb0ELb1ELb1ELi128EEEEEEEEEvNT_6ParamsE,@"STO_CUDA_ENTRY STV_DEFAULT"
_ZN7cutlass13device_kernelIN5flash11enable_sm90INS1_16FlashAttnFwdSm90INS1_25CollectiveMainloopFwdSm90ILi2EN4cute5tupleIJNS5_1CILi1EEES8_S8_EEENS6_IJNS7_ILi128EEENS7_ILi176EEESA_EEELi128ENS_6half_tEfNS_4arch4Sm90ELb0ELb0ELb1ELb0ELb0ELb0ELb0ELb1ELb1ELb1ELb1ELb0EEENS1_21CollectiveEpilogueFwdINS6_IJSA_SA_SB_EEES9_SD_SF_Li256ELb0ELb1ELb1ELb0EEENS1_19SingleTileSchedulerILb0ELb1ELb1ELi128EEEEEEEEEvNT_6ParamsE:
[----:B------:R-:W-:Y:S01]  /*0000*/  LDC R1, c[0x0][0x37c] ;  /* 0x0000df00ff017b82 */ /* 0x000fe20000000800 */
[----:B------:R-:W-:Y:S05]  /*0010*/  EXIT ;  /* 0x000000000000794d */ /* 0x000fea0003800000 */
.L_x_0:
[----:B------:R-:W-:-:S00]  /*0020*/  BRA `(.L_x_0) ;  /* 0xfffffffc00fc7947 */ /* 0x000fc0000383ffff */
[----:B------:R-:W-:-:S00]  /*0030*/  NOP ;  /* 0x0000000000007918 */ /* 0x000fc00000000000 */
        /* <DEDUP_REMOVED lines=12> */
.L_x_9:


//--------------------- .text._ZN7cutlass13device_kernelIN5flash11enable_sm90INS1_16FlashAttnFwdSm90INS1_25CollectiveMainloopFwdSm90ILi2EN4cute5tupleIJNS5_1CILi1EEES8_S8_EEENS6_IJNS7_ILi128EEENS7_ILi176EEESA_EEELi128ENS_6half_tEfNS_4arch4Sm90ELb0ELb0ELb1ELb1ELb0ELb0ELb0ELb1ELb1ELb1ELb1ELb0EEENS1_21CollectiveEpilogueFwdINS6_IJSA_SA_SB_EEES9_SD_SF_Li256ELb1ELb1ELb1ELb0EEENS1_36VarlenDynamicPersistentTileSchedulerILi128ELi176ELi256ELi128ELb1ELb1ELb1ELb0ELb1ELb1EEEEEEEEEvNT_6ParamsE --------------------------
	.section	.text._ZN7cutlass13device_kernelIN5flash11enable_sm90INS1_16FlashAttnFwdSm90INS1_25CollectiveMainloopFwdSm90ILi2EN4cute5tupleIJNS5_1CILi1EEES8_S8_EEENS6_IJNS7_ILi128EEENS7_ILi176EEESA_EEELi128ENS_6half_tEfNS_4arch4Sm90ELb0ELb0ELb1ELb1ELb0ELb0ELb0ELb1ELb1ELb1ELb1ELb0EEENS1_21CollectiveEpilogueFwdINS6_IJSA_SA_SB_EEES9_SD_SF_Li256ELb1ELb1ELb1ELb0EEENS1_36VarlenDynamicPersistentTileSchedulerILi128ELi176ELi256ELi128ELb1ELb1ELb1ELb0ELb1ELb1EEEEEEEEEvNT_6ParamsE,"ax",@progbits
	.align	128
.text._ZN7cutlass13device_kernelIN5flash11enable_sm90INS1_16FlashAttnFwdSm90INS1_25CollectiveMainloopFwdSm90ILi2EN4cute5tupleIJNS5_1CILi1EEES8_S8_EEENS6_IJNS7_ILi128EEENS7_ILi176EEESA_EEELi128ENS_6half_tEfNS_4arch4Sm90ELb0ELb0ELb1ELb1ELb0ELb0ELb0ELb1ELb1ELb1ELb1ELb0EEENS1_21CollectiveEpilogueFwdINS6_IJSA_SA_SB_EEES9_SD_SF_Li256ELb1ELb1ELb1ELb0EEENS1_36VarlenDynamicPersistentTileSchedulerILi128ELi176ELi256ELi128ELb1ELb1ELb1ELb0ELb1ELb1EEEEEEEEEvNT_6ParamsE:
        .type           _ZN7cutlass13device_kernelIN5flash11enable_sm90INS1_16FlashAttnFwdSm90INS1_25CollectiveMainloopFwdSm90ILi2EN4cute5tupleIJNS5_1CILi1EEES8_S8_EEENS6_IJNS7_ILi128EEENS7_ILi176EEESA_EEELi128ENS_6half_tEfNS_4arch4Sm90ELb0ELb0ELb1ELb1ELb0ELb0ELb0ELb1ELb1ELb1ELb1ELb0EEENS1_21CollectiveEpilogueFwdINS6_IJSA_SA_SB_EEES9_SD_SF_Li256ELb1ELb1ELb1ELb0EEENS1_36VarlenDynamicPersistentTileSchedulerILi128ELi176ELi256ELi128ELb1ELb1ELb1ELb0ELb1ELb1EEEEEEEEEvNT_6ParamsE,@function
        .size           _ZN7cutlass13device_kernelIN5flash11enable_sm90INS1_16FlashAttnFwdSm90INS1_25CollectiveMainloopFwdSm90ILi2EN4cute5tupleIJNS5_1CILi1EEES8_S8_EEENS6_IJNS7_ILi128EEENS7_ILi176EEESA_EEELi128ENS_6half_tEfNS_4arch4Sm90ELb0ELb0ELb1ELb1ELb0ELb0ELb0ELb1ELb1ELb1ELb1ELb0EEENS1_21CollectiveEpilogueFwdINS6_IJSA_SA_SB_EEES9_SD_SF_Li256ELb1ELb1ELb1ELb0EEENS1_36VarlenDynamicPersistentTileSchedulerILi128ELi176ELi256ELi128ELb1ELb1ELb1ELb0ELb1ELb1EEEEEEEEEvNT_6ParamsE,(.L_x_10 - _ZN7cutlass13device_kernelIN5flash11enable_sm90INS1_16FlashAttnFwdSm90INS1_25CollectiveMainloopFwdSm90ILi2EN4cute5tupleIJNS5_1CILi1EEES8_S8_EEENS6_IJNS7_ILi128EEENS7_ILi176EEESA_EEELi128ENS_6half_tEfNS_4arch4Sm90ELb0ELb0ELb1ELb1ELb0ELb0ELb0ELb1ELb1ELb1ELb1ELb0EEENS1_21CollectiveEpilogueFwdINS6_IJSA_SA_SB_EEES9_SD_SF_Li256ELb1ELb1ELb1ELb0EEENS1_36VarlenDynamicPersistentTileSchedulerILi128ELi176ELi256ELi128ELb1ELb1ELb1ELb0ELb1ELb1EEEEEEEEEvNT_6ParamsE)
        .other          _ZN7cutlass13device_kernelIN5flash11enable_sm90INS1_16FlashAttnFwdSm90INS1_25CollectiveMainloopFwdSm90ILi2EN4cute5tupleIJNS5_1CILi1EEES8_S8_EEENS6_IJNS7_ILi128EEENS7_ILi176EEESA_EEELi128ENS_6half_tEfNS_4arch4Sm90ELb0ELb0ELb1ELb1ELb0ELb0ELb0ELb1ELb1ELb1ELb1ELb0EEENS1_21CollectiveEpilogueFwdINS6_IJSA_SA_SB_EEES9_SD_SF_Li256ELb1ELb1ELb1ELb0EEENS1_36VarlenDynamicPersistentTileSchedulerILi128ELi176ELi256ELi128ELb1ELb1ELb1ELb0ELb1ELb1EEEEEEEEEvNT_6ParamsE,@"STO_CUDA_ENTRY STV_DEFAULT"
_ZN7cutlass13device_kernelIN5flash11enable_sm90INS1_16FlashAttnFwdSm90INS1_25CollectiveMainloopFwdSm90ILi2EN4cute5tupleIJNS5_1CILi1EEES8_S8_EEENS6_IJNS7_ILi128EEENS7_ILi176EEESA_EEELi128ENS_6half_tEfNS_4arch4Sm90ELb0ELb0ELb1ELb1ELb0ELb0ELb0ELb1ELb1ELb1ELb1ELb0EEENS1_21CollectiveEpilogueFwdINS6_IJSA_SA_SB_EEES9_SD_SF_Li256ELb1ELb1ELb1ELb0EEENS1_36VarlenDynamicPersistentTileSchedulerILi128ELi176ELi256ELi128ELb1ELb1ELb1ELb0ELb1ELb1EEEEEEEEEvNT_6ParamsE:
[----:B------:R-:W-:Y:S01]  /*0000*/  LDC R1, c[0x0][0x37c] ;  /* 0x0000df00ff017b82 */ /* 0x000fe20000000800 */
[----:B------:R-:W-:Y:S05]  /*0010*/  EXIT ;  /* 0x000000000000794d */ /* 0x000fea0003800000 */
.L_x_1:
        /* <DEDUP_REMOVED lines=14> */
.L_x_10:


//--------------------- .text._ZN7cutlass13device_kernelIN5flash11enable_sm90INS1_16FlashAttnFwdSm90INS1_25CollectiveMainloopFwdSm90ILi2EN4cute5tupleIJNS5_1CILi1EEES8_S8_EEENS6_IJNS7_ILi128EEENS7_ILi176EEESA_EEELi128ENS_6half_tEfNS_4arch4Sm90ELb0ELb0ELb1ELb1ELb0ELb1ELb0ELb1ELb1ELb1ELb1ELb0EEENS1_21CollectiveEpilogueFwdINS6_IJSA_SA_SB_EEES9_SD_SF_Li256ELb1ELb1ELb1ELb0EEENS1_36VarlenDynamicPersistentTileSchedulerILi128ELi176ELi256ELi128ELb1ELb1ELb1ELb0ELb1ELb1EEEEEEEEEvNT_6ParamsE --------------------------
	.section	.text._ZN7cutlass13device_kernelIN5flash11enable_sm90INS1_16FlashAttnFwdSm90INS1_25CollectiveMainloopFwdSm90ILi2EN4cute5tupleIJNS5_1CILi1EEES8_S8_EEENS6_IJNS7_ILi128EEENS7_ILi176EEESA_EEELi128ENS_6half_tEfNS_4arch4Sm90ELb0ELb0ELb1ELb1ELb0ELb1ELb0ELb1ELb1ELb1ELb1ELb0EEENS1_21CollectiveEpilogueFwdINS6_IJSA_SA_SB_EEES9_SD_SF_Li256ELb1ELb1ELb1ELb0EEENS1_36VarlenDynamicPersistentTileSchedulerILi128ELi176ELi256ELi128ELb1ELb1ELb1ELb0ELb1ELb1EEEEEEEEEvNT_6ParamsE,"ax",@progbits
	.align	128
.text._ZN7cutlass13device_kernelIN5flash11enable_sm90INS1_16FlashAttnFwdSm90INS1_25CollectiveMainloopFwdSm90ILi2EN4cute5tupleIJNS5_1CILi1EEES8_S8_EEENS6_IJNS7_ILi128EEENS7_ILi176EEESA_EEELi128ENS_6half_tEfNS_4arch4Sm90ELb0ELb0ELb1ELb1ELb0ELb1ELb0ELb1ELb1ELb1ELb1ELb0EEENS1_21CollectiveEpilogueFwdINS6_IJSA_SA_SB_EEES9_SD_SF_Li256ELb1ELb1ELb1ELb0EEENS1_36VarlenDynamicPersistentTileSchedulerILi128ELi176ELi256ELi128ELb1ELb1ELb1ELb0ELb1ELb1EEEEEEEEEvNT_6ParamsE:
        .type           _ZN7cutlass13device_kernelIN5flash11enable_sm90INS1_16FlashAttnFwdSm90INS1_25CollectiveMainloopFwdSm90ILi2EN4cute5tupleIJNS5_1CILi1EEES8_S8_EEENS6_IJNS7_ILi128EEENS7_ILi176EEESA_EEELi128ENS_6half_tEfNS_4arch4Sm90ELb0ELb0ELb1ELb1ELb0ELb1ELb0ELb1ELb1ELb1ELb1ELb0EEENS1_21CollectiveEpilogueFwdINS6_IJSA_SA_SB_EEES9_SD_SF_Li256ELb1ELb1ELb1ELb0EEENS1_36VarlenDynamicPersistentTileSchedulerILi128ELi176ELi256ELi128ELb1ELb1ELb1ELb0ELb1ELb1EEEEEEEEEvNT_6ParamsE,@function
        .size           _ZN7cutlass13device_kernelIN5flash11enable_sm90INS1_16FlashAttnFwdSm90INS1_25CollectiveMainloopFwdSm90ILi2EN4cute5tupleIJNS5_1CILi1EEES8_S8_EEENS6_IJNS7_ILi128EEENS7_ILi176EEESA_EEELi128ENS_6half_tEfNS_4arch4Sm90ELb0ELb0ELb1ELb1ELb0ELb1ELb0ELb1ELb1ELb1ELb1ELb0EEENS1_21CollectiveEpilogueFwdINS6_IJSA_SA_SB_EEES9_SD_SF_Li256ELb1ELb1ELb1ELb0EEENS1_36VarlenDynamicPersistentTileSchedulerILi128ELi176ELi256ELi128ELb1ELb1ELb1ELb0ELb1ELb1EEEEEEEEEvNT_6ParamsE,(.L_x_11 - _ZN7cutlass13device_kernelIN5flash11enable_sm90INS1_16FlashAttnFwdSm90INS1_25CollectiveMainloopFwdSm90ILi2EN4cute5tupleIJNS5_1CILi1EEES8_S8_EEENS6_IJNS7_ILi128EEENS7_ILi176EEESA_EEELi128ENS_6half_tEfNS_4arch4Sm90ELb0ELb0ELb1ELb1ELb0ELb1ELb0ELb1ELb1ELb1ELb1ELb0EEENS1_21CollectiveEpilogueFwdINS6_IJSA_SA_SB_EEES9_SD_SF_Li256ELb1ELb1ELb1ELb0EEENS1_36VarlenDynamicPersistentTileSchedulerILi128ELi176ELi256ELi128ELb1ELb1ELb1ELb0ELb1ELb1EEEEEEEEEvNT_6ParamsE)
        .other          _ZN7cutlass13device_kernelIN5flash11enable_sm90INS1_16FlashAttnFwdSm90INS1_25CollectiveMainloopFwdSm90ILi2EN4cute5tupleIJNS5_1CILi1EEES8_S8_EEENS6_IJNS7_ILi128EEENS7_ILi176EEESA_EEELi128ENS_6half_tEfNS_4arch4Sm90ELb0ELb0ELb1ELb1ELb0ELb1ELb0ELb1ELb1ELb1ELb1ELb0EEENS1_21CollectiveEpilogueFwdINS6_IJSA_SA_SB_EEES9_SD_SF_Li256ELb1ELb1ELb1ELb0EEENS1_36VarlenDynamicPersistentTileSchedulerILi128ELi176ELi256ELi128ELb1ELb1ELb1ELb0ELb1ELb1EEEEEEEEEvNT_6ParamsE,@"STO_CUDA_ENTRY STV_DEFAULT"
_ZN7cutlass13device_kernelIN5flash11enable_sm90INS1_16FlashAttnFwdSm90INS1_25CollectiveMainloopFwdSm90ILi2EN4cute5tupleIJNS5_1CILi1EEES8_S8_EEENS6_IJNS7_ILi128EEENS7_ILi176EEESA_EEELi128ENS_6half_tEfNS_4arch4Sm90ELb0ELb0ELb1ELb1ELb0ELb1ELb0ELb1ELb1ELb1ELb1ELb0EEENS1_21CollectiveEpilogueFwdINS6_IJSA_SA_SB_EEES9_SD_SF_Li256ELb1ELb1ELb1ELb0EEENS1_36VarlenDynamicPersistentTileSchedulerILi128ELi176ELi256ELi128ELb1ELb1ELb1ELb0ELb1ELb1EEEEEEEEEvNT_6ParamsE:
[----:B------:R-:W-:Y:S01]  /*0000*/  LDC R1, c[0x0][0x37c] ;  /* 0x0000df00ff017b82 */ /* 0x000fe20000000800 */
[----:B------:R-:W-:Y:S05]  /*0010*/  EXIT ;  /* 0x000000000000794d */ /* 0x000fea0003800000 */
.L_x_2:
        /* <DEDUP_REMOVED lines=14> */
.L_x_11:


//--------------------- .text._ZN7cutlass13device_kernelIN5flash11enable_sm90INS1_16FlashAttnFwdSm90INS1_25CollectiveMainloopFwdSm90ILi2EN4cute5tupleIJNS5_1CILi1EEES8_S8_EEENS6_IJNS7_ILi128EEESA_SA_EEELi128ENS_6half_tEfNS_4arch4Sm90ELb0ELb1ELb1ELb0ELb0ELb0ELb0ELb1ELb1ELb1ELb1ELb0EEENS1_21CollectiveEpilogueFwdISB_S9_SC_SE_Li256ELb0ELb1ELb1ELb0EEENS1_19SingleTileSchedulerILb0ELb1ELb1ELi128EEEEEEEEEvNT_6ParamsE --------------------------
	.section	.text._ZN7cutlass13device_kernelIN5flash11enable_sm90INS1_16FlashAttnFwdSm90INS1_25CollectiveMainloopFwdSm90ILi2EN4cute5tupleIJNS5_1CILi1EEES8_S8_EEENS6_IJNS7_ILi128EEESA_SA_EEELi128ENS_6half_tEfNS_4arch4Sm90ELb0ELb1ELb1ELb0ELb0ELb0ELb0ELb1ELb1ELb1ELb1ELb0EEENS1_21CollectiveEpilogueFwdISB_S9_SC_SE_Li256ELb0ELb1ELb1ELb0EEENS1_19SingleTileSchedulerILb0ELb1ELb1ELi128EEEEEEEEEvNT_6ParamsE,"ax",@progbits
	.align	128
.text._ZN7cutlass13device_kernelIN5flash11enable_sm90INS1_16FlashAttnFwdSm90INS1_25CollectiveMainloopFwdSm90ILi2EN4cute5tupleIJNS5_1CILi1EEES8_S8_EEENS6_IJNS7_ILi128EEESA_SA_EEELi128ENS_6half_tEfNS_4arch4Sm90ELb0ELb1ELb1ELb0ELb0ELb0ELb0ELb1ELb1ELb1ELb1ELb0EEENS1_21CollectiveEpilogueFwdISB_S9_SC_SE_Li256ELb0ELb1ELb1ELb0EEENS1_19SingleTileSchedulerILb0ELb1ELb1ELi128EEEEEEEEEvNT_6ParamsE:
        .type           _ZN7cutlass13device_kernelIN5flash11enable_sm90INS1_16FlashAttnFwdSm90INS1_25CollectiveMainloopFwdSm90ILi2EN4cute5tupleIJNS5_1CILi1EEES8_S8_EEENS6_IJNS7_ILi128EEESA_SA_EEELi128ENS_6half_tEfNS_4arch4Sm90ELb0ELb1ELb1ELb0ELb0ELb0ELb0ELb1ELb1ELb1ELb1ELb0EEENS1_21CollectiveEpilogueFwdISB_S9_SC_SE_Li256ELb0ELb1ELb1ELb0EEENS1_19SingleTileSchedulerILb0ELb1ELb1ELi128EEEEEEEEEvNT_6ParamsE,@function
        .size           _ZN7cutlass13device_kernelIN5flash11enable_sm90INS1_16FlashAttnFwdSm90INS1_25CollectiveMainloopFwdSm90ILi2EN4cute5tupleIJNS5_1CILi1EEES8_S8_EEENS6_IJNS7_ILi128EEESA_SA_EEELi128ENS_6half_tEfNS_4arch4Sm90ELb0ELb1ELb1ELb0ELb0ELb0ELb0ELb1ELb1ELb1ELb1ELb0EEENS1_21CollectiveEpilogueFwdISB_S9_SC_SE_Li256ELb0ELb1ELb1ELb0EEENS1_19SingleTileSchedulerILb0ELb1ELb1ELi128EEEEEEEEEvNT_6ParamsE,(.L_x_12 - _ZN7cutlass13device_kernelIN5flash11enable_sm90INS1_16FlashAttnFwdSm90INS1_25CollectiveMainloopFwdSm90ILi2EN4cute5tupleIJNS5_1CILi1EEES8_S8_EEENS6_IJNS7_ILi128EEESA_SA_EEELi128ENS_6half_tEfNS_4arch4Sm90ELb0ELb1ELb1ELb0ELb0ELb0ELb0ELb1ELb1ELb1ELb1ELb0EEENS1_21CollectiveEpilogueFwdISB_S9_SC_SE_Li256ELb0ELb1ELb1ELb0EEENS1_19SingleTileSchedulerILb0ELb1ELb1ELi128EEEEEEEEEvNT_6ParamsE)
        .other          _ZN7cutlass13device_kernelIN5flash11enable_sm90INS1_16FlashAttnFwdSm90INS1_25CollectiveMainloopFwdSm90ILi2EN4cute5tupleIJNS5_1CILi1EEES8_S8_EEENS6_IJNS7_ILi128EEESA_SA_EEELi128ENS_6half_tEfNS_4arch4Sm90ELb0ELb1ELb1ELb0ELb0ELb0ELb0ELb1ELb1ELb1ELb1ELb0EEENS1_21CollectiveEpilogueFwdISB_S9_SC_SE_Li256ELb0ELb1ELb1ELb0EEENS1_19SingleTileSchedulerILb0ELb1ELb1ELi128EEEEEEEEEvNT_6ParamsE,@"STO_CUDA_ENTRY STV_DEFAULT"
_ZN7cutlass13device_kernelIN5flash11enable_sm90INS1_16FlashAttnFwdSm90INS1_25CollectiveMainloopFwdSm90ILi2EN4cute5tupleIJNS5_1CILi1EEES8_S8_EEENS6_IJNS7_ILi128EEESA_SA_EEELi128ENS_6half_tEfNS_4arch4Sm90ELb0ELb1ELb1ELb0ELb0ELb0ELb0ELb1ELb1ELb1ELb1ELb0EEENS1_21CollectiveEpilogueFwdISB_S9_SC_SE_Li256ELb0ELb1ELb1ELb0EEENS1_19SingleTileSchedulerILb0ELb1ELb1ELi128EEEEEEEEEvNT_6ParamsE:
[----:B------:R-:W-:Y:S01]  /*0000*/  LDC R1, c[0x0][0x37c] ;  /* 0x0000df00ff017b82 */ /* 0x000fe20000000800 */
[----:B------:R-:W-:Y:S05]  /*0010*/  EXIT ;  /* 0x000000000000794d */ /* 0x000fea0003800000 */
.L_x_3:
        /* <DEDUP_REMOVED lines=14> */
.L_x_12:


//--------------------- .text._ZN7cutlass13device_kernelIN5flash11enable_sm90INS1_16FlashAttnFwdSm90INS1_25CollectiveMainloopFwdSm90ILi2EN4cute5tupleIJNS5_1CILi1EEES8_S8_EEENS6_IJNS7_ILi128EEESA_SA_EEELi128ENS_6half_tEfNS_4arch4Sm90ELb0ELb1ELb1ELb1ELb0ELb0ELb0ELb1ELb1ELb1ELb1ELb0EEENS1_21CollectiveEpilogueFwdISB_S9_SC_SE_Li256ELb1ELb1ELb1ELb0EEENS1_36VarlenDynamicPersistentTileSchedulerILi128ELi128ELi256ELi128ELb1ELb1ELb1ELb1ELb0ELb1EEEEEEEEEvNT_6ParamsE --------------------------
	.section	.text._ZN7cutlass13device_kernelIN5flash11enable_sm90INS1_16FlashAttnFwdSm90INS1_25CollectiveMainloopFwdSm90ILi2EN4cute5tupleIJNS5_1CILi1EEES8_S8_EEENS6_IJNS7_ILi128EEESA_SA_EEELi128ENS_6half_tEfNS_4arch4Sm90ELb0ELb1ELb1ELb1ELb0ELb0ELb0ELb1ELb1ELb1ELb1ELb0EEENS1_21CollectiveEpilogueFwdISB_S9_SC_SE_Li256ELb1ELb1ELb1ELb0EEENS1_36VarlenDynamicPersistentTileSchedulerILi128ELi128ELi256ELi128ELb1ELb1ELb1ELb1ELb0ELb1EEEEEEEEEvNT_6ParamsE,"ax",@progbits
	.align	128
.text._ZN7cutlass13device_kernelIN5flash11enable_sm90INS1_16FlashAttnFwdSm90INS1_25CollectiveMainloopFwdSm90ILi2EN4cute5tupleIJNS5_1CILi1EEES8_S8_EEENS6_IJNS7_ILi128EEESA_SA_EEELi128ENS_6half_tEfNS_4arch4Sm90ELb0ELb1ELb1ELb1ELb0ELb0ELb0ELb1ELb1ELb1ELb1ELb0EEENS1_21CollectiveEpilogueFwdISB_S9_SC_SE_Li256ELb1ELb1ELb1ELb0EEENS1_36VarlenDynamicPersistentTileSchedulerILi128ELi128ELi256ELi128ELb1ELb1ELb1ELb1ELb0ELb1EEEEEEEEEvNT_6ParamsE:
        .type           _ZN7cutlass13device_kernelIN5flash11enable_sm90INS1_16FlashAttnFwdSm90INS1_25CollectiveMainloopFwdSm90ILi2EN4cute5tupleIJNS5_1CILi1EEES8_S8_EEENS6_IJNS7_ILi128EEESA_SA_EEELi128ENS_6half_tEfNS_4arch4Sm90ELb0ELb1ELb1ELb1ELb0ELb0ELb0ELb1ELb1ELb1ELb1ELb0EEENS1_21CollectiveEpilogueFwdISB_S9_SC_SE_Li256ELb1ELb1ELb1ELb0EEENS1_36VarlenDynamicPersistentTileSchedulerILi128ELi128ELi256ELi128ELb1ELb1ELb1ELb1ELb0ELb1EEEEEEEEEvNT_6ParamsE,@function
        .size           _ZN7cutlass13device_kernelIN5flash11enable_sm90INS1_16FlashAttnFwdSm90INS1_25CollectiveMainloopFwdSm90ILi2EN4cute5tupleIJNS5_1CILi1EEES8_S8_EEENS6_IJNS7_ILi128EEESA_SA_EEELi128ENS_6half_tEfNS_4arch4Sm90ELb0ELb1ELb1ELb1ELb0ELb0ELb0ELb1ELb1ELb1ELb1ELb0EEENS1_21CollectiveEpilogueFwdISB_S9_SC_SE_Li256ELb1ELb1ELb1ELb0EEENS1_36VarlenDynamicPersistentTileSchedulerILi128ELi128ELi256ELi128ELb1ELb1ELb1ELb1ELb0ELb1EEEEEEEEEvNT_6ParamsE,(.L_x_13 - _ZN7cutlass13device_kernelIN5flash11enable_sm90INS1_16FlashAttnFwdSm90INS1_25CollectiveMainloopFwdSm90ILi2EN4cute5tupleIJNS5_1CILi1EEES8_S8_EEENS6_IJNS7_ILi128EEESA_SA_EEELi128ENS_6half_tEfNS_4arch4Sm90ELb0ELb1ELb1ELb1ELb0ELb0ELb0ELb1ELb1ELb1ELb1ELb0EEENS1_21CollectiveEpilogueFwdISB_S9_SC_SE_Li256ELb1ELb1ELb1ELb0EEENS1_36VarlenDynamicPersistentTileSchedulerILi128ELi128ELi256ELi128ELb1ELb1ELb1ELb1ELb0ELb1EEEEEEEEEvNT_6ParamsE)
        .other          _ZN7cutlass13device_kernelIN5flash11enable_sm90INS1_16FlashAttnFwdSm90INS1_25CollectiveMainloopFwdSm90ILi2EN4cute5tupleIJNS5_1CILi1EEES8_S8_EEENS6_IJNS7_ILi128EEESA_SA_EEELi128ENS_6half_tEfNS_4arch4Sm90ELb0ELb1ELb1ELb1ELb0ELb0ELb0ELb1ELb1ELb1ELb1ELb0EEENS1_21CollectiveEpilogueFwdISB_S9_SC_SE_Li256ELb1ELb1ELb1ELb0EEENS1_36VarlenDynamicPersistentTileSchedulerILi128ELi128ELi256ELi128ELb1ELb1ELb1ELb1ELb0ELb1EEEEEEEEEvNT_6ParamsE,@"STO_CUDA_ENTRY STV_DEFAULT"
_ZN7cutlass13device_kernelIN5flash11enable_sm90INS1_16FlashAttnFwdSm90INS1_25CollectiveMainloopFwdSm90ILi2EN4cute5tupleIJNS5_1CILi1EEES8_S8_EEENS6_IJNS7_ILi128EEESA_SA_EEELi128ENS_6half_tEfNS_4arch4Sm90ELb0ELb1ELb1ELb1ELb0ELb0ELb0ELb1ELb1ELb1ELb1ELb0EEENS1_21CollectiveEpilogueFwdISB_S9_SC_SE_Li256ELb1ELb1ELb1ELb0EEENS1_36VarlenDynamicPersistentTileSchedulerILi128ELi128ELi256ELi128ELb1ELb1ELb1ELb1ELb0ELb1EEEEEEEEEvNT_6ParamsE:
[----:B------:R-:W-:Y:S01]  /*0000*/  LDC R1, c[0x0][0x37c] ;  /* 0x0000df00ff017b82 */ /* 0x000fe20000000800 */
[----:B------:R-:W-:Y:S05]  /*0010*/  EXIT ;  /* 0x000000000000794d */ /* 0x000fea0003800000 */
.L_x_4:
        /* <DEDUP_REMOVED lines=14> */
.L_x_13:


//--------------------- .text._ZN7cutlass13device_kernelIN5flash11enable_sm90INS1_16FlashAttnFwdSm90INS1_25CollectiveMainloopFwdSm90ILi2EN4cute5tupleIJNS5_1CILi1EEES8_S8_EEENS6_IJNS7_ILi128EEESA_SA_EEELi128ENS_6half_tEfNS_4arch4Sm90ELb0ELb1ELb1ELb1ELb0ELb1ELb0ELb1ELb1ELb1ELb1ELb0EEENS1_21CollectiveEpilogueFwdISB_S9_SC_SE_Li256ELb1ELb1ELb1ELb0EEENS1_36VarlenDynamicPersistentTileSchedulerILi128ELi128ELi256ELi128ELb1ELb1ELb1ELb1ELb0ELb1EEEEEEEEEvNT_6ParamsE --------------------------
	.section	.text._ZN7cutlass13device_kernelIN5flash11enable_sm90INS1_16FlashAttnFwdSm90INS1_25CollectiveMainloopFwdSm90ILi2EN4cute5tupleIJNS5_1CILi1EEES8_S8_EEENS6_IJNS7_ILi128EEESA_SA_EEELi128ENS_6half_tEfNS_4arch4Sm90ELb0ELb1ELb1ELb1ELb0ELb1ELb0ELb1ELb1ELb1ELb1ELb0EEENS1_21CollectiveEpilogueFwdISB_S9_SC_SE_Li256ELb1ELb1ELb1ELb0EEENS1_36VarlenDynamicPersistentTileSchedulerILi128ELi128ELi256ELi128ELb1ELb1ELb1ELb1ELb0ELb1EEEEEEEEEvNT_6ParamsE,"ax",@progbits
	.align	128
.text._ZN7cutlass13device_kernelIN5flash11enable_sm90INS1_16FlashAttnFwdSm90INS1_25CollectiveMainloopFwdSm90ILi2EN4cute5tupleIJNS5_1CILi1EEES8_S8_EEENS6_IJNS7_ILi128EEESA_SA_EEELi128ENS_6half_tEfNS_4arch4Sm90ELb0ELb1ELb1ELb1ELb0ELb1ELb0ELb1ELb1ELb1ELb1ELb0EEENS1_21CollectiveEpilogueFwdISB_S9_SC_SE_Li256ELb1ELb1ELb1ELb0EEENS1_36VarlenDynamicPersistentTileSchedulerILi128ELi128ELi256ELi128ELb1ELb1ELb1ELb1ELb0ELb1EEEEEEEEEvNT_6ParamsE:
        .type           _ZN7cutlass13device_kernelIN5flash11enable_sm90INS1_16FlashAttnFwdSm90INS1_25CollectiveMainloopFwdSm90ILi2EN4cute5tupleIJNS5_1CILi1EEES8_S8_EEENS6_IJNS7_ILi128EEESA_SA_EEELi128ENS_6half_tEfNS_4arch4Sm90ELb0ELb1ELb1ELb1ELb0ELb1ELb0ELb1ELb1ELb1ELb1ELb0EEENS1_21CollectiveEpilogueFwdISB_S9_SC_SE_Li256ELb1ELb1ELb1ELb0EEENS1_36VarlenDynamicPersistentTileSchedulerILi128ELi128ELi256ELi128ELb1ELb1ELb1ELb1ELb0ELb1EEEEEEEEEvNT_6ParamsE,@function
        .size           _ZN7cutlass13device_kernelIN5flash11enable_sm90INS1_16FlashAttnFwdSm90INS1_25CollectiveMainloopFwdSm90ILi2EN4cute5tupleIJNS5_1CILi1EEES8_S8_EEENS6_IJNS7_ILi128EEESA_SA_EEELi128ENS_6half_tEfNS_4arch4Sm90ELb0ELb1ELb1ELb1ELb0ELb1ELb0ELb1ELb1ELb1ELb1ELb0EEENS1_21CollectiveEpilogueFwdISB_S9_SC_SE_Li256ELb1ELb1ELb1ELb0EEENS1_36VarlenDynamicPersistentTileSchedulerILi128ELi128ELi256ELi128ELb1ELb1ELb1ELb1ELb0ELb1EEEEEEEEEvNT_6ParamsE,(.L_x_14 - _ZN7cutlass13device_kernelIN5flash11enable_sm90INS1_16FlashAttnFwdSm90INS1_25CollectiveMainloopFwdSm90ILi2EN4cute5tupleIJNS5_1CILi1EEES8_S8_EEENS6_IJNS7_ILi128EEESA_SA_EEELi128ENS_6half_tEfNS_4arch4Sm90ELb0ELb1ELb1ELb1ELb0ELb1ELb0ELb1ELb1ELb1ELb1ELb0EEENS1_21CollectiveEpilogueFwdISB_S9_SC_SE_Li256ELb1ELb1ELb1ELb0EEENS1_36VarlenDynamicPersistentTileSchedulerILi128ELi128ELi256ELi128ELb1ELb1ELb1ELb1ELb0ELb1EEEEEEEEEvNT_6ParamsE)
        .other          _ZN7cutlass13device_kernelIN5flash11enable_sm90INS1_16FlashAttnFwdSm90INS1_25CollectiveMainloopFwdSm90ILi2EN4cute5tupleIJNS5_1CILi1EEES8_S8_EEENS6_IJNS7_ILi128EEESA_SA_EEELi128ENS_6half_tEfNS_4arch4Sm90ELb0ELb1ELb1ELb1ELb0ELb1ELb0ELb1ELb1ELb1ELb1ELb0EEENS1_21CollectiveEpilogueFwdISB_S9_SC_SE_Li256ELb1ELb1ELb1ELb0EEENS1_36VarlenDynamicPersistentTileSchedulerILi128ELi128ELi256ELi128ELb1ELb1ELb1ELb1ELb0ELb1EEEEEEEEEvNT_6ParamsE,@"STO_CUDA_ENTRY STV_DEFAULT"
_ZN7cutlass13device_kernelIN5flash11enable_sm90INS1_16FlashAttnFwdSm90INS1_25CollectiveMainloopFwdSm90ILi2EN4cute5tupleIJNS5_1CILi1EEES8_S8_EEENS6_IJNS7_ILi128EEESA_SA_EEELi128ENS_6half_tEfNS_4arch4Sm90ELb0ELb1ELb1ELb1ELb0ELb1ELb0ELb1ELb1ELb1ELb1ELb0EEENS1_21CollectiveEpilogueFwdISB_S9_SC_SE_Li256ELb1ELb1ELb1ELb0EEENS1_36VarlenDynamicPersistentTileSchedulerILi128ELi128ELi256ELi128ELb1ELb1ELb1ELb1ELb0ELb1EEEEEEEEEvNT_6ParamsE:
[----:B------:R-:W-:Y:S01]  /*0000*/  LDC R1, c[0x0][0x37c] ;  /* 0x0000df00ff017b82 */ /* 0x000fe20000000800 */
[----:B------:R-:W-:Y:S05]  /*0010*/  EXIT ;  /* 0x000000000000794d */ /* 0x000fea0003800000 */
.L_x_5:
        /* <DEDUP_REMOVED lines=14> */
.L_x_14:


//--------------------- .text._ZN7cutlass13device_kernelIN5flash11enable_sm90INS1_16FlashAttnFwdSm90INS1_25CollectiveMainloopFwdSm90ILi2EN4cute5tupleIJNS5_1CILi1EEES8_S8_EEENS6_IJNS7_ILi128EEESA_SA_EEELi128ENS_6half_tEfNS_4arch4Sm90ELb1ELb0ELb1ELb0ELb0ELb0ELb0ELb1ELb1ELb1ELb1ELb0EEENS1_21CollectiveEpilogueFwdISB_S9_SC_SE_Li256ELb0ELb1ELb1ELb0EEENS1_19SingleTileSchedulerILb0ELb1ELb1ELi128EEEEEEEEEvNT_6ParamsE --------------------------
	.section	.text._ZN7cutlass13device_kernelIN5flash11enable_sm90INS1_16FlashAttnFwdSm90INS1_25CollectiveMainloopFwdSm90ILi2EN4cute5tupleIJNS5_1CILi1EEES8_S8_EEENS6_IJNS7_ILi128EEESA_SA_EEELi128ENS_6half_tEfNS_4arch4Sm90ELb1ELb0ELb1ELb0ELb0ELb0ELb0ELb1ELb1ELb1ELb1ELb0EEENS1_21CollectiveEpilogueFwdISB_S9_SC_SE_Li256ELb0ELb1ELb1ELb0EEENS1_19SingleTileSchedulerILb0ELb1ELb1ELi128EEEEEEEEEvNT_6ParamsE,"ax",@progbits
	.align	128
.text._ZN7cutlass13device_kernelIN5flash11enable_sm90INS1_16FlashAttnFwdSm90INS1_25CollectiveMainloopFwdSm90ILi2EN4cute5tupleIJNS5_1CILi1EEES8_S8_EEENS6_IJNS7_ILi128EEESA_SA_EEELi128ENS_6half_tEfNS_4arch4Sm90ELb1ELb0ELb1ELb0ELb0ELb0ELb0ELb1ELb1ELb1ELb1ELb0EEENS1_21CollectiveEpilogueFwdISB_S9_SC_SE_Li256ELb0ELb1ELb1ELb0EEENS1_19SingleTileSchedulerILb0ELb1ELb1ELi128EEEEEEEEEvNT_6ParamsE:
        .type           _ZN7cutlass13device_kernelIN5flash11enable_sm90INS1_16FlashAttnFwdSm90INS1_25CollectiveMainloopFwdSm90ILi2EN4cute5tupleIJNS5_1CILi1EEES8_S8_EEENS6_IJNS7_ILi128EEESA_SA_EEELi128ENS_6half_tEfNS_4arch4Sm90ELb1ELb0ELb1ELb0ELb0ELb0ELb0ELb1ELb1ELb1ELb1ELb0EEENS1_21CollectiveEpilogueFwdISB_S9_SC_SE_Li256ELb0ELb1ELb1ELb0EEENS1_19SingleTileSchedulerILb0ELb1ELb1ELi128EEEEEEEEEvNT_6ParamsE,@function
        .size           _ZN7cutlass13device_kernelIN5flash11enable_sm90INS1_16FlashAttnFwdSm90INS1_25CollectiveMainloopFwdSm90ILi2EN4cute5tupleIJNS5_1CILi1EEES8_S8_EEENS6_IJNS7_ILi128EEESA_SA_EEELi128ENS_6half_tEfNS_4arch4Sm90ELb1ELb0ELb1ELb0ELb0ELb0ELb0ELb1ELb1ELb1ELb1ELb0EEENS1_21CollectiveEpilogueFwdISB_S9_SC_SE_Li256ELb0ELb1ELb1ELb0EEENS1_19SingleTileSchedulerILb0ELb1ELb1ELi128EEEEEEEEEvNT_6ParamsE,(.L_x_15 - _ZN7cutlass13device_kernelIN5flash11enable_sm90INS1_16FlashAttnFwdSm90INS1_25CollectiveMainloopFwdSm90ILi2EN4cute5tupleIJNS5_1CILi1EEES8_S8_EEENS6_IJNS7_ILi128EEESA_SA_EEELi128ENS_6half_tEfNS_4arch4Sm90ELb1ELb0ELb1ELb0ELb0ELb0ELb0ELb1ELb1ELb1ELb1ELb0EEENS1_21CollectiveEpilogueFwdISB_S9_SC_SE_Li256ELb0ELb1ELb1ELb0EEENS1_19SingleTileSchedulerILb0ELb1ELb1ELi128EEEEEEEEEvNT_6ParamsE)
        .other          _ZN7cutlass13device_kernelIN5flash11enable_sm90INS1_16FlashAttnFwdSm90INS1_25CollectiveMainloopFwdSm90ILi2EN4cute5tupleIJNS5_1CILi1EEES8_S8_EEENS6_IJNS7_ILi128EEESA_SA_EEELi128ENS_6half_tEfNS_4arch4Sm90ELb1ELb0ELb1ELb0ELb0ELb0ELb0ELb1ELb1ELb1ELb1ELb0EEENS1_21CollectiveEpilogueFwdISB_S9_SC_SE_Li256ELb0ELb1ELb1ELb0EEENS1_19SingleTileSchedulerILb0ELb1ELb1ELi128EEEEEEEEEvNT_6ParamsE,@"STO_CUDA_ENTRY STV_DEFAULT"
_ZN7cutlass13device_kernelIN5flash11enable_sm90INS1_16FlashAttnFwdSm90INS1_25CollectiveMainloopFwdSm90ILi2EN4cute5tupleIJNS5_1CILi1EEES8_S8_EEENS6_IJNS7_ILi128EEESA_SA_EEELi128ENS_6half_tEfNS_4arch4Sm90ELb1ELb0ELb1ELb0ELb0ELb0ELb0ELb1ELb1ELb1ELb1ELb0EEENS1_21CollectiveEpilogueFwdISB_S9_SC_SE_Li256ELb0ELb1ELb1ELb0EEENS1_19SingleTileSchedulerILb0ELb1ELb1ELi128EEEEEEEEEvNT_6ParamsE:
[----:B------:R-:W-:Y:S01]  /*0000*/  LDC R1, c[0x0][0x37c] ;  /* 0x0000df00ff017b82 */ /* 0x000fe20000000800 */
[----:B------:R-:W-:Y:S05]  /*0010*/  EXIT ;  /* 0x000000000000794d */ /* 0x000fea0003800000 */
.L_x_6:
        /* <DEDUP_REMOVED lines=14> */
.L_x_15:


//--------------------- .text._ZN7cutlass13device_kernelIN5flash11enable_sm90INS1_16FlashAttnFwdSm90INS1_25CollectiveMainloopFwdSm90ILi2EN4cute5tupleIJNS5_1CILi1EEES8_S8_EEENS6_IJNS7_ILi128EEESA_SA_EEELi128ENS_6half_tEfNS_4arch4Sm90ELb1ELb0ELb1ELb1ELb0ELb0ELb0ELb1ELb1ELb1ELb1ELb0EEENS1_21CollectiveEpilogueFwdISB_S9_SC_SE_Li256ELb1ELb1ELb1ELb0EEENS1_36VarlenDynamicPersistentTileSchedulerILi128ELi128ELi256ELi128ELb1ELb1ELb1ELb1ELb1ELb1EEEEEEEEEvNT_6ParamsE --------------------------
	.section	.text._ZN7cutlass13device_kernelIN5flash11enable_sm90INS1_16FlashAttnFwdSm90INS1_25CollectiveMainloopFwdSm90ILi2EN4cute5tupleIJNS5_1CILi1EEES8_S8_EEENS6_IJNS7_ILi128EEESA_SA_EEELi128ENS_6half_tEfNS_4arch4Sm90ELb1ELb0ELb1ELb1ELb0ELb0ELb0ELb1ELb1ELb1ELb1ELb0EEENS1_21CollectiveEpilogueFwdISB_S9_SC_SE_Li256ELb1ELb1ELb1ELb0EEENS1_36VarlenDynamicPersistentTileSchedulerILi128ELi128ELi256ELi128ELb1ELb1ELb1ELb1ELb1ELb1EEEEEEEEEvNT_6ParamsE,"ax",@progbits
	.align	128
.text._ZN7cutlass13device_kernelIN5flash11enable_sm90INS1_16FlashAttnFwdSm90INS1_25CollectiveMainloopFwdSm90ILi2EN4cute5tupleIJNS5_1CILi1EEES8_S8_EEENS6_IJNS7_ILi128EEESA_SA_EEELi128ENS_6half_tEfNS_4arch4Sm90ELb1ELb0ELb1ELb1ELb0ELb0ELb0ELb1ELb1ELb1ELb1ELb0EEENS1_21CollectiveEpilogueFwdISB_S9_SC_SE_Li256ELb1ELb1ELb1ELb0EEENS1_36VarlenDynamicPersistentTileSchedulerILi128ELi128ELi256ELi128ELb1ELb1ELb1ELb1ELb1ELb1EEEEEEEEEvNT_6ParamsE:
        .type           _ZN7cutlass13device_kernelIN5flash11enable_sm90INS1_16FlashAttnFwdSm90INS1_25CollectiveMainloopFwdSm90ILi2EN4cute5tupleIJNS5_1CILi1EEES8_S8_EEENS6_IJNS7_ILi128EEESA_SA_EEELi128ENS_6half_tEfNS_4arch4Sm90ELb1ELb0ELb1ELb1ELb0ELb0ELb0ELb1ELb1ELb1ELb1ELb0EEENS1_21CollectiveEpilogueFwdISB_S9_SC_SE_Li256ELb1ELb1ELb1ELb0EEENS1_36VarlenDynamicPersistentTileSchedulerILi128ELi128ELi256ELi128ELb1ELb1ELb1ELb1ELb1ELb1EEEEEEEEEvNT_6ParamsE,@function
        .size           _ZN7cutlass13device_kernelIN5flash11enable_sm90INS1_16FlashAttnFwdSm90INS1_25CollectiveMainloopFwdSm90ILi2EN4cute5tupleIJNS5_1CILi1EEES8_S8_EEENS6_IJNS7_ILi128EEESA_SA_EEELi128ENS_6half_tEfNS_4arch4Sm90ELb1ELb0ELb1ELb1ELb0ELb0ELb0ELb1ELb1ELb1ELb1ELb0EEENS1_21CollectiveEpilogueFwdISB_S9_SC_SE_Li256ELb1ELb1ELb1ELb0EEENS1_36VarlenDynamicPersistentTileSchedulerILi128ELi128ELi256ELi128ELb1ELb1ELb1ELb1ELb1ELb1EEEEEEEEEvNT_6ParamsE,(.L_x_16 - _ZN7cutlass13device_kernelIN5flash11enable_sm90INS1_16FlashAttnFwdSm90INS1_25CollectiveMainloopFwdSm90ILi2EN4cute5tupleIJNS5_1CILi1EEES8_S8_EEENS6_IJNS7_ILi128EEESA_SA_EEELi128ENS_6half_tEfNS_4arch4Sm90ELb1ELb0ELb1ELb1ELb0ELb0ELb0ELb1ELb1ELb1ELb1ELb0EEENS1_21CollectiveEpilogueFwdISB_S9_SC_SE_Li256ELb1ELb1ELb1ELb0EEENS1_36VarlenDynamicPersistentTileSchedulerILi128ELi128ELi256ELi128ELb1ELb1ELb1ELb1ELb1ELb1EEEEEEEEEvNT_6ParamsE)
        .other          _ZN7cutlass13device_kernelIN5flash11enable_sm90INS1_16FlashAttnFwdSm90INS1_25CollectiveMainloopFwdSm90ILi2EN4cute5tupleIJNS5_1CILi1EEES8_S8_EEENS6_IJNS7_ILi128EEESA_SA_EEELi128ENS_6half_tEfNS_4arch4Sm90ELb1ELb0ELb1ELb1ELb0ELb0ELb0ELb1ELb1ELb1ELb1ELb0EEENS1_21CollectiveEpilogueFwdISB_S9_SC_SE_Li256ELb1ELb1ELb1ELb0EEENS1_36VarlenDynamicPersistentTileSchedulerILi128ELi128ELi256ELi128ELb1ELb1ELb1ELb1ELb1ELb1EEEEEEEEEvNT_6ParamsE,@"STO_CUDA_ENTRY STV_DEFAULT"
_ZN7cutlass13device_kernelIN5flash11enable_sm90INS1_16FlashAttnFwdSm90INS1_25CollectiveMainloopFwdSm90ILi2EN4cute5tupleIJNS5_1CILi1EEES8_S8_EEENS6_IJNS7_ILi128EEESA_SA_EEELi128ENS_6half_tEfNS_4arch4Sm90ELb1ELb0ELb1ELb1ELb0ELb0ELb0ELb1ELb1ELb1ELb1ELb0EEENS1_21CollectiveEpilogueFwdISB_S9_SC_SE_Li256ELb1ELb1ELb1ELb0EEENS1_36VarlenDynamicPersistentTileSchedulerILi128ELi128ELi256ELi128ELb1ELb1ELb1ELb1ELb1ELb1EEEEEEEEEvNT_6ParamsE:
[----:B------:R-:W-:Y:S01]  /*0000*/  LDC R1, c[0x0][0x37c] ;  /* 0x0000df00ff017b82 */ /* 0x000fe20000000800 */
[----:B------:R-:W-:Y:S05]  /*0010*/  EXIT ;  /* 0x000000000000794d */ /* 0x000fea0003800000 */
.L_x_7:
        /* <DEDUP_REMOVED lines=14> */
.L_x_16:


//--------------------- .text._ZN7cutlass13device_kernelIN5flash11enable_sm90INS1_16FlashAttnFwdSm90INS1_25CollectiveMainloopFwdSm90ILi2EN4cute5tupleIJNS5_1CILi1EEES8_S8_EEENS6_IJNS7_ILi128EEESA_SA_EEELi128ENS_6half_tEfNS_4arch4Sm90ELb1ELb0ELb1ELb1ELb0ELb1ELb0ELb1ELb1ELb1ELb1ELb0EEENS1_21CollectiveEpilogueFwdISB_S9_SC_SE_Li256ELb1ELb1ELb1ELb0EEENS1_36VarlenDynamicPersistentTileSchedulerILi128ELi128ELi256ELi128ELb1ELb1ELb1ELb1ELb1ELb1EEEEEEEEEvNT_6ParamsE --------------------------
	.section	.text._ZN7cutlass13device_kernelIN5flash11enable_sm90INS1_16FlashAttnFwdSm90INS1_25CollectiveMainloopFwdSm90ILi2EN4cute5tupleIJNS5_1CILi1EEES8_S8_EEENS6_IJNS7_ILi128EEESA_SA_EEELi128ENS_6half_tEfNS_4arch4Sm90ELb1ELb0ELb1ELb1ELb0ELb1ELb0ELb1ELb1ELb1ELb1ELb0EEENS1_21CollectiveEpilogueFwdISB_S9_SC_SE_Li256ELb1ELb1ELb1ELb0EEENS1_36VarlenDynamicPersistentTileSchedulerILi128ELi128ELi256ELi128ELb1ELb1ELb1ELb1ELb1ELb1EEEEEEEEEvNT_6ParamsE,"ax",@progbits
	.align	128
.text._ZN7cutlass13device_kernelIN5flash11enable_sm90INS1_16FlashAttnFwdSm90INS1_25CollectiveMainloopFwdSm90ILi2EN4cute5tupleIJNS5_1CILi1EEES8_S8_EEENS6_IJNS7_ILi128EEESA_SA_EEELi128ENS_6half_tEfNS_4arch4Sm90ELb1ELb0ELb1ELb1ELb0ELb1ELb0ELb1ELb1ELb1ELb1ELb0EEENS1_21CollectiveEpilogueFwdISB_S9_SC_SE_Li256ELb1ELb1ELb1ELb0EEENS1_36VarlenDynamicPersistentTileSchedulerILi128ELi128ELi256ELi128ELb1ELb1ELb1ELb1ELb1ELb1EEEEEEEEEvNT_6ParamsE:
        .type           _ZN7cutlass13device_kernelIN5flash11enable_sm90INS1_16FlashAttnFwdSm90INS1_25CollectiveMainloopFwdSm90ILi2EN4cute5tupleIJNS5_1CILi1EEES8_S8_EEENS6_IJNS7_ILi128EEESA_SA_EEELi128ENS_6half_tEfNS_4arch4Sm90ELb1ELb0ELb1ELb1ELb0ELb1ELb0ELb1ELb1ELb1ELb1ELb0EEENS1_21CollectiveEpilogueFwdISB_S9_SC_SE_Li256ELb1ELb1ELb1ELb0EEENS1_36VarlenDynamicPersistentTileSchedulerILi128ELi128ELi256ELi128ELb1ELb1ELb1ELb1ELb1ELb1EEEEEEEEEvNT_6ParamsE,@function
        .size           _ZN7cutlass13device_kernelIN5flash11enable_sm90INS1_16FlashAttnFwdSm90INS1_25CollectiveMainloopFwdSm90ILi2EN4cute5tupleIJNS5_1CILi1EEES8_S8_EEENS6_IJNS7_ILi128EEESA_SA_EEELi128ENS_6half_tEfNS_4arch4Sm90ELb1ELb0ELb1ELb1ELb0ELb1ELb0ELb1ELb1ELb1ELb1ELb0EEENS1_21CollectiveEpilogueFwdISB_S9_SC_SE_Li256ELb1ELb1ELb1ELb0EEENS1_36VarlenDynamicPersistentTileSchedulerILi128ELi128ELi256ELi128ELb1ELb1ELb1ELb1ELb1ELb1EEEEEEEEEvNT_6ParamsE,(.L_x_17 - _ZN7cutlass13device_kernelIN5flash11enable_sm90INS1_16FlashAttnFwdSm90INS1_25CollectiveMainloopFwdSm90ILi2EN4cute5tupleIJNS5_1CILi1EEES8_S8_EEENS6_IJNS7_ILi128EEESA_SA_EEELi128ENS_6half_tEfNS_4arch4Sm90ELb1ELb0ELb1ELb1ELb0ELb1ELb0ELb1ELb1ELb1ELb1ELb0EEENS1_21CollectiveEpilogueFwdISB_S9_SC_SE_Li256ELb1ELb1ELb1ELb0EEENS1_36VarlenDynamicPersistentTileSchedulerILi128ELi128ELi256ELi128ELb1ELb1ELb1ELb1ELb1ELb1EEEEEEEEEvNT_6ParamsE)
        .other          _ZN7cutlass13device_kernelIN5flash11enable_sm90INS1_16FlashAttnFwdSm90INS1_25CollectiveMainloopFwdSm90ILi2EN4cute5tupleIJNS5_1CILi1EEES8_S8_EEENS6_IJNS7_ILi128EEESA_SA_EEELi128ENS_6half_tEfNS_4arch4Sm90ELb1ELb0ELb1ELb1ELb0ELb1ELb0ELb1ELb1ELb1ELb1ELb0EEENS1_21CollectiveEpilogueFwdISB_S9_SC_SE_Li256ELb1ELb1ELb1ELb0EEENS1_36VarlenDynamicPersistentTileSchedulerILi128ELi128ELi256ELi128ELb1ELb1ELb1ELb1ELb1ELb1EEEEEEEEEvNT_6ParamsE,@"STO_CUDA_ENTRY STV_DEFAULT"
_ZN7cutlass13device_kernelIN5flash11enable_sm90INS1_16FlashAttnFwdSm90INS1_25CollectiveMainloopFwdSm90ILi2EN4cute5tupleIJNS5_1CILi1EEES8_S8_EEENS6_IJNS7_ILi128EEESA_SA_EEELi128ENS_6half_tEfNS_4arch4Sm90ELb1ELb0ELb1ELb1ELb0ELb1ELb0ELb1ELb1ELb1ELb1ELb0EEENS1_21CollectiveEpilogueFwdISB_S9_SC_SE_Li256ELb1ELb1ELb1ELb0EEENS1_36VarlenDynamicPersistentTileSchedulerILi128ELi128ELi256ELi128ELb1ELb1ELb1ELb1ELb1ELb1EEEEEEEEEvNT_6ParamsE:
[----:B------:R-:W-:Y:S01]  /*0000*/  LDC R1, c[0x0][0x37c] ;  /* 0x0000df00ff017b82 */ /* 0x000fe20000000800 */
[----:B------:R-:W-:Y:S05]  /*0010*/  EXIT ;  /* 0x000000000000794d */ /* 0x000fea0003800000 */
.L_x_8:
        /* <DEDUP_REMOVED lines=14> */
.L_x_17:


//--------------------- .nv.shared.reserved.0     --------------------------
	.section	.nv.shared.reserved.0,"aw",@nobits
	.weak		__nv_reservedSMEM_offset_0_alias
	.size		__nv_reservedSMEM_offset_0_alias, 0, 64
	.other		__nv_reservedSMEM_offset_0_alias,@"STO_CUDA_RESERVED_SHARED STV_DEFAULT"
__nv_reservedSMEM_offset_0_alias:
	.zero		0
	.zero		64


//--------------------- .nv.global                --------------------------
	.section	.nv.global,"aw",@nobits
.nv.global:
	.type		_ZN80_INTERNAL_156a6450_44_flash_fwd_hdim128_fp16_split_softcap_sm90_cu_ceb34e2a_31654cute1_E,@object
	.size		_ZN80_INTERNAL_156a6450_44_flash_fwd_hdim128_fp16_split_softcap_sm90_cu_ceb34e2a_31654cute1_E,(_ZN80_INTERNAL_156a6450_44_flash_fwd_hdim128_fp16_split_softcap_sm90_cu_ceb34e2a_31654cuda3std3__45__cpo6cbeginE - _ZN80_INTERNAL_156a6450_44_flash_fwd_hdim128_fp16_split_softcap_sm90_cu_ceb34e2a_31654cute1_E)
_ZN80_INTERNAL_156a6450_44_flash_fwd_hdim128_fp16_split_softcap_sm90_cu_ceb34e2a_31654cute1_E:
	.zero		1
	.type		_ZN80_INTERNAL_156a6450_44_flash_fwd_hdim128_fp16_split_softcap_sm90_cu_ceb34e2a_31654cuda3std3__45__cpo6cbeginE,@object
	.size		_ZN80_INTERNAL_156a6450_44_flash_fwd_hdim128_fp16_split_softcap_sm90_cu_ceb34e2a_31654cuda3std3__45__cpo6cbeginE,(_ZN80_INTERNAL_156a6450_44_flash_fwd_hdim128_fp16_split_softcap_sm90_cu_ceb34e2a_31654cuda3std3__48in_placeE - _ZN80_INTERNAL_156a6450_44_flash_fwd_hdim128_fp16_split_softcap_sm90_cu_ceb34e2a_31654cuda3std3__45__cpo6cbeginE)
_ZN80_INTERNAL_156a6450_44_flash_fwd_hdim128_fp16_split_softcap_sm90_cu_ceb34e2a_31654cuda3std3__45__cpo6cbeginE:
	.zero		1
	.type		_ZN80_INTERNAL_156a6450_44_flash_fwd_hdim128_fp16_split_softcap_sm90_cu_ceb34e2a_31654cuda3std3__48in_placeE,@object
	.size		_ZN80_INTERNAL_156a6450_44_flash_fwd_hdim128_fp16_split_softcap_sm90_cu_ceb34e2a_31654cuda3std3__48in_placeE,(_ZN80_INTERNAL_156a6450_44_flash_fwd_hdim128_fp16_split_softcap_sm90_cu_ceb34e2a_31654cuda3std6ranges3__45__cpo9iter_moveE - _ZN80_INTERNAL_156a6450_44_flash_fwd_hdim128_fp16_split_softcap_sm90_cu_ceb34e2a_31654cuda3std3__48in_placeE)
_ZN80_INTERNAL_156a6450_44_flash_fwd_hdim128_fp16_split_softcap_sm90_cu_ceb34e2a_31654cuda3std3__48in_placeE:
	.zero		1
	.type		_ZN80_INTERNAL_156a6450_44_flash_fwd_hdim128_fp16_split_softcap_sm90_cu_ceb34e2a_31654cuda3std6ranges3__45__cpo9iter_moveE,@object
	.size		_ZN80_INTERNAL_156a6450_44_flash_fwd_hdim128_fp16_split_softcap_sm90_cu_ceb34e2a_31654cuda3std6ranges3__45__cpo9iter_moveE,(_ZN80_INTERNAL_156a6450_44_flash_fwd_hdim128_fp16_split_softcap_sm90_cu_ceb34e2a_31654cuda3std3__45__cpo5beginE - _ZN80_INTERNAL_156a6450_44_flash_fwd_hdim128_fp16_split_softcap_sm90_cu_ceb34e2a_31654cuda3std6ranges3__45__cpo9iter_moveE)
_ZN80_INTERNAL_156a6450_44_flash_fwd_hdim128_fp16_split_softcap_sm90_cu_ceb34e2a_31654cuda3std6ranges3__45__cpo9iter_moveE:
	.zero		1
	.type		_ZN80_INTERNAL_156a6450_44_flash_fwd_hdim128_fp16_split_softcap_sm90_cu_ceb34e2a_31654cuda3std3__45__cpo5beginE,@object
	.size		_ZN80_INTERNAL_156a6450_44_flash_fwd_hdim128_fp16_split_softcap_sm90_cu_ceb34e2a_31654cuda3std3__45__cpo5beginE,(_ZN80_INTERNAL_156a6450_44_flash_fwd_hdim128_fp16_split_softcap_sm90_cu_ceb34e2a_31654cuda3std3__482_GLOBAL__N__156a6450_44_flash_fwd_hdim128_fp16_split_softcap_sm90_cu_ceb34e2a_31656ignoreE - _ZN80_INTERNAL_156a6450_44_flash_fwd_hdim128_fp16_split_softcap_sm90_cu_ceb34e2a_31654cuda3std3__45__cpo5beginE)
_ZN80_INTERNAL_156a6450_44_flash_fwd_hdim128_fp16_split_softcap_sm90_cu_ceb34e2a_31654cuda3std3__45__cpo5beginE:
	.zero		1
	.type		_ZN80_INTERNAL_156a6450_44_flash_fwd_hdim128_fp16_split_softcap_sm90_cu_ceb34e2a_31654cuda3std3__482_GLOBAL__N__156a6450_44_flash_fwd_hdim128_fp16_split_softcap_sm90_cu_ceb34e2a_31656ignoreE,@object
	.size		_ZN80_INTERNAL_156a6450_44_flash_fwd_hdim128_fp16_split_softcap_sm90_cu_ceb34e2a_31654cuda3std3__482_GLOBAL__N__156a6450_44_flash_fwd_hdim128_fp16_split_softcap_sm90_cu_ceb34e2a_31656ignoreE,(_ZN80_INTERNAL_156a6450_44_flash_fwd_hdim128_fp16_split_softcap_sm90_cu_ceb34e2a_31654cute7productE - _ZN80_INTERNAL_156a6450_44_flash_fwd_hdim128_fp16_split_softcap_sm90_cu_ceb34e2a_31654cuda3std3__482_GLOBAL__N__156a6450_44_flash_fwd_hdim128_fp16_split_softcap_sm90_cu_ceb34e2a_31656ignoreE)
_ZN80_INTERNAL_156a6450_44_flash_fwd_hdim128_fp16_split_softcap_sm90_cu_ceb34e2a_31654cuda3std3__482_GLOBAL__N__156a6450_44_flash_fwd_hdim128_fp16_split_softcap_sm90_cu_ceb34e2a_31656ignoreE:
	.zero		1
	.type		_ZN80_INTERNAL_156a6450_44_flash_fwd_hdim128_fp16_split_softcap_sm90_cu_ceb34e2a_31654cute7productE,@object
	.size		_ZN80_INTERNAL_156a6450_44_flash_fwd_hdim128_fp16_split_softcap_sm90_cu_ceb34e2a_31654cute7productE,(_ZN80_INTERNAL_156a6450_44_flash_fwd_hdim128_fp16_split_softcap_sm90_cu_ceb34e2a_31654cuda3std3__45__cpo3endE - _ZN80_INTERNAL_156a6450_44_flash_fwd_hdim128_fp16_split_softcap_sm90_cu_ceb34e2a_31654cute7productE)
_ZN80_INTERNAL_156a6450_44_flash_fwd_hdim128_fp16_split_softcap_sm90_cu_ceb34e2a_31654cute7productE:
	.zero		1
	.type		_ZN80_INTERNAL_156a6450_44_flash_fwd_hdim128_fp16_split_softcap_sm90_cu_ceb34e2a_31654cuda3std3__45__cpo3endE,@object
	.size		_ZN80_INTERNAL_156a6450_44_flash_fwd_hdim128_fp16_split_softcap_sm90_cu_ceb34e2a_31654cuda3std3__45__cpo3endE,(_ZN80_INTERNAL_156a6450_44_flash_fwd_hdim128_fp16_split_softcap_sm90_cu_ceb34e2a_31654cuda3std3__419piecewise_constructE - _ZN80_INTERNAL_156a6450_44_flash_fwd_hdim128_fp16_split_softcap_sm90_cu_ceb34e2a_31654cuda3std3__45__cpo3endE)
_ZN80_INTERNAL_156a6450_44_flash_fwd_hdim128_fp16_split_softcap_sm90_cu_ceb34e2a_31654cuda3std3__45__cpo3endE:
	.zero		1
	.type		_ZN80_INTERNAL_156a6450_44_flash_fwd_hdim128_fp16_split_softcap_sm90_cu_ceb34e2a_31654cuda3std3__419piecewise_constructE,@object
	.size		_ZN80_INTERNAL_156a6450_44_flash_fwd_hdim128_fp16_split_softcap_sm90_cu_ceb34e2a_31654cuda3std3__419piecewise_constructE,(_ZN80_INTERNAL_156a6450_44_flash_fwd_hdim128_fp16_split_softcap_sm90_cu_ceb34e2a_31654cuda3std3__45__cpo4cendE - _ZN80_INTERNAL_156a6450_44_flash_fwd_hdim128_fp16_split_softcap_sm90_cu_ceb34e2a_31654cuda3std3__419piecewise_constructE)
_ZN80_INTERNAL_156a6450_44_flash_fwd_hdim128_fp16_split_softcap_sm90_cu_ceb34e2a_31654cuda3std3__419piecewise_constructE:
	.zero		1
	.type		_ZN80_INTERNAL_156a6450_44_flash_fwd_hdim128_fp16_split_softcap_sm90_cu_ceb34e2a_31654cuda3std3__45__cpo4cendE,@object
	.size		_ZN80_INTERNAL_156a6450_44_flash_fwd_hdim128_fp16_split_softcap_sm90_cu_ceb34e2a_31654cuda3std3__45__cpo4cendE,(_ZN80_INTERNAL_156a6450_44_flash_fwd_hdim128_fp16_split_softcap_sm90_cu_ceb34e2a_31654cuda3std6ranges3__45__cpo4swapE - _ZN80_INTERNAL_156a6450_44_flash_fwd_hdim128_fp16_split_softcap_sm90_cu_ceb34e2a_31654cuda3std3__45__cpo4cendE)
_ZN80_INTERNAL_156a6450_44_flash_fwd_hdim128_fp16_split_softcap_sm90_cu_ceb34e2a_31654cuda3std3__45__cpo4cendE:
	.zero		1
	.type		_ZN80_INTERNAL_156a6450_44_flash_fwd_hdim128_fp16_split_softcap_sm90_cu_ceb34e2a_31654cuda3std6ranges3__45__cpo4swapE,@object
	.size		_ZN80_INTERNAL_156a6450_44_flash_fwd_hdim128_fp16_split_softcap_sm90_cu_ceb34e2a_31654cuda3std6ranges3__45__cpo4swapE,(.L_7 - _ZN80_INTERNAL_156a6450_44_flash_fwd_hdim128_fp16_split_softcap_sm90_cu_ceb34e2a_31654cuda3std6ranges3__45__cpo4swapE)
_ZN80_INTERNAL_156a6450_44_flash_fwd_hdim128_fp16_split_softcap_sm90_cu_ceb34e2a_31654cuda3std6ranges3__45__cpo4swapE:
	.zero		1
.L_7:


//--------------------- .nv.constant0._ZN7cutlass13device_kernelIN5flash11enable_sm90INS1_16FlashAttnFwdSm90INS1_25CollectiveMainloopFwdSm90ILi2EN4cute5tupleIJNS5_1CILi1EEES8_S8_EEENS6_IJNS7_ILi128EEENS7_ILi176EEESA_EEELi128ENS_6half_tEfNS_4arch4Sm90ELb0ELb0ELb1ELb0ELb0ELb0ELb0ELb1ELb1ELb1ELb1ELb0EEENS1_21CollectiveEpilogueFwdINS6_IJSA_SA_SB_EEES9_SD_SF_Li256ELb0ELb1ELb1ELb0EEENS1_19SingleTileSchedulerILb0ELb1ELb1ELi128EEEEEEEEEvNT_6ParamsE --------------------------
	.section	.nv.constant0._ZN7cutlass13device_kernelIN5flash11enable_sm90INS1_16FlashAttnFwdSm90INS1_25CollectiveMainloopFwdSm90ILi2EN4cute5tupleIJNS5_1CILi1EEES8_S8_EEENS6_IJNS7_ILi128EEENS7_ILi176EEESA_EEELi128ENS_6half_tEfNS_4arch4Sm90ELb0ELb0ELb1ELb0ELb0ELb0ELb0ELb1ELb1ELb1ELb1ELb0EEENS1_21CollectiveEpilogueFwdINS6_IJSA_SA_SB_EEES9_SD_SF_Li256ELb0ELb1ELb1ELb0EEENS1_19SingleTileSchedulerILb0ELb1ELb1ELi128EEEEEEEEEvNT_6ParamsE,"a",@progbits
	.sectionflags	@""
	.align	4
.nv.constant0._ZN7cutlass13device_kernelIN5flash11enable_sm90INS1_16FlashAttnFwdSm90INS1_25CollectiveMainloopFwdSm90ILi2EN4cute5tupleIJNS5_1CILi1EEES8_S8_EEENS6_IJNS7_ILi128EEENS7_ILi176EEESA_EEELi128ENS_6half_tEfNS_4arch4Sm90ELb0ELb0ELb1ELb0ELb0ELb0ELb0ELb1ELb1ELb1ELb1ELb0EEENS1_21CollectiveEpilogueFwdINS6_IJSA_SA_SB_EEES9_SD_SF_Li256ELb0ELb1ELb1ELb0EEENS1_19SingleTileSchedulerILb0ELb1ELb1ELi128EEEEEEEEEvNT_6ParamsE:
	.zero		3456


//--------------------- .nv.constant0._ZN7cutlass13device_kernelIN5flash11enable_sm90INS1_16FlashAttnFwdSm90INS1_25CollectiveMainloopFwdSm90ILi2EN4cute5tupleIJNS5_1CILi1EEES8_S8_EEENS6_IJNS7_ILi128EEENS7_ILi176EEESA_EEELi128ENS_6half_tEfNS_4arch4Sm90ELb0ELb0ELb1ELb1ELb0ELb0ELb0ELb1ELb1ELb1ELb1ELb0EEENS1_21CollectiveEpilogueFwdINS6_IJSA_SA_SB_EEES9_SD_SF_Li256ELb1ELb1ELb1ELb0EEENS1_36VarlenDynamicPersistentTileSchedulerILi128ELi176ELi256ELi128ELb1ELb1ELb1ELb0ELb1ELb1EEEEEEEEEvNT_6ParamsE --------------------------
	.section	.nv.constant0._ZN7cutlass13device_kernelIN5flash11enable_sm90INS1_16FlashAttnFwdSm90INS1_25CollectiveMainloopFwdSm90ILi2EN4cute5tupleIJNS5_1CILi1EEES8_S8_EEENS6_IJNS7_ILi128EEENS7_ILi176EEESA_EEELi128ENS_6half_tEfNS_4arch4Sm90ELb0ELb0ELb1ELb1ELb0ELb0ELb0ELb1ELb1ELb1ELb1ELb0EEENS1_21CollectiveEpilogueFwdINS6_IJSA_SA_SB_EEES9_SD_SF_Li256ELb1ELb1ELb1ELb0EEENS1_36VarlenDynamicPersistentTileSchedulerILi128ELi176ELi256ELi128ELb1ELb1ELb1ELb0ELb1ELb1EEEEEEEEEvNT_6ParamsE,"a",@progbits
	.sectionflags	@""
	.align	4
.nv.constant0._ZN7cutlass13device_kernelIN5flash11enable_sm90INS1_16FlashAttnFwdSm90INS1_25CollectiveMainloopFwdSm90ILi2EN4cute5tupleIJNS5_1CILi1EEES8_S8_EEENS6_IJNS7_ILi128EEENS7_ILi176EEESA_EEELi128ENS_6half_tEfNS_4arch4Sm90ELb0ELb0ELb1ELb1ELb0ELb0ELb0ELb1ELb1ELb1ELb1ELb0EEENS1_21CollectiveEpilogueFwdINS6_IJSA_SA_SB_EEES9_SD_SF_Li256ELb1ELb1ELb1ELb0EEENS1_36VarlenDynamicPersistentTileSchedulerILi128ELi176ELi256ELi128ELb1ELb1ELb1ELb0ELb1ELb1EEEEEEEEEvNT_6ParamsE:
	.zero		3584


//--------------------- .nv.constant0._ZN7cutlass13device_kernelIN5flash11enable_sm90INS1_16FlashAttnFwdSm90INS1_25CollectiveMainloopFwdSm90ILi2EN4cute5tupleIJNS5_1CILi1EEES8_S8_EEENS6_IJNS7_ILi128EEENS7_ILi176EEESA_EEELi128ENS_6half_tEfNS_4arch4Sm90ELb0ELb0ELb1ELb1ELb0ELb1ELb0ELb1ELb1ELb1ELb1ELb0EEENS1_21CollectiveEpilogueFwdINS6_IJSA_SA_SB_EEES9_SD_SF_Li256ELb1ELb1ELb1ELb0EEENS1_36VarlenDynamicPersistentTileSchedulerILi128ELi176ELi256ELi128ELb1ELb1ELb1ELb0ELb1ELb1EEEEEEEEEvNT_6ParamsE --------------------------
	.section	.nv.constant0._ZN7cutlass13device_kernelIN5flash11enable_sm90INS1_16FlashAttnFwdSm90INS1_25CollectiveMainloopFwdSm90ILi2EN4cute5tupleIJNS5_1CILi1EEES8_S8_EEENS6_IJNS7_ILi128EEENS7_ILi176EEESA_EEELi128ENS_6half_tEfNS_4arch4Sm90ELb0ELb0ELb1ELb1ELb0ELb1ELb0ELb1ELb1ELb1ELb1ELb0EEENS1_21CollectiveEpilogueFwdINS6_IJSA_SA_SB_EEES9_SD_SF_Li256ELb1ELb1ELb1ELb0EEENS1_36VarlenDynamicPersistentTileSchedulerILi128ELi176ELi256ELi128ELb1ELb1ELb1ELb0ELb1ELb1EEEEEEEEEvNT_6ParamsE,"a",@progbits
	.sectionflags	@""
	.align	4
.nv.constant0._ZN7cutlass13device_kernelIN5flash11enable_sm90INS1_16FlashAttnFwdSm90INS1_25CollectiveMainloopFwdSm90ILi2EN4cute5tupleIJNS5_1CILi1EEES8_S8_EEENS6_IJNS7_ILi128EEENS7_ILi176EEESA_EEELi128ENS_6half_tEfNS_4arch4Sm90ELb0ELb0ELb1ELb1ELb0ELb1ELb0ELb1ELb1ELb1ELb1ELb0EEENS1_21CollectiveEpilogueFwdINS6_IJSA_SA_SB_EEES9_SD_SF_Li256ELb1ELb1ELb1ELb0EEENS1_36VarlenDynamicPersistentTileSchedulerILi128ELi176ELi256ELi128ELb1ELb1ELb1ELb0ELb1ELb1EEEEEEEEEvNT_6ParamsE:
	.zero		3584


//--------------------- .nv.constant0._ZN7cutlass13device_kernelIN5flash11enable_sm90INS1_16FlashAttnFwdSm90INS1_25CollectiveMainloopFwdSm90ILi2EN4cute5tupleIJNS5_1CILi1EEES8_S8_EEENS6_IJNS7_ILi128EEESA_SA_EEELi128ENS_6half_tEfNS_4arch4Sm90ELb0ELb1ELb1ELb0ELb0ELb0ELb0ELb1ELb1ELb1ELb1ELb0EEENS1_21CollectiveEpilogueFwdISB_S9_SC_SE_Li256ELb0ELb1ELb1ELb0EEENS1_19SingleTileSchedulerILb0ELb1ELb1ELi128EEEEEEEEEvNT_6ParamsE --------------------------
	.section	.nv.constant0._ZN7cutlass13device_kernelIN5flash11enable_sm90INS1_16FlashAttnFwdSm90INS1_25CollectiveMainloopFwdSm90ILi2EN4cute5tupleIJNS5_1CILi1EEES8_S8_EEENS6_IJNS7_ILi128EEESA_SA_EEELi128ENS_6half_tEfNS_4arch4Sm90ELb0ELb1ELb1ELb0ELb0ELb0ELb0ELb1ELb1ELb1ELb1ELb0EEENS1_21CollectiveEpilogueFwdISB_S9_SC_SE_Li256ELb0ELb1ELb1ELb0EEENS1_19SingleTileSchedulerILb0ELb1ELb1ELi128EEEEEEEEEvNT_6ParamsE,"a",@progbits
	.sectionflags	@""
	.align	4
.nv.constant0._ZN7cutlass13device_kernelIN5flash11enable_sm90INS1_16FlashAttnFwdSm90INS1_25CollectiveMainloopFwdSm90ILi2EN4cute5tupleIJNS5_1CILi1EEES8_S8_EEENS6_IJNS7_ILi128EEESA_SA_EEELi128ENS_6half_tEfNS_4arch4Sm90ELb0ELb1ELb1ELb0ELb0ELb0ELb0ELb1ELb1ELb1ELb1ELb0EEENS1_21CollectiveEpilogueFwdISB_S9_SC_SE_Li256ELb0ELb1ELb1ELb0EEENS1_19SingleTileSchedulerILb0ELb1ELb1ELi128EEEEEEEEEvNT_6ParamsE:
	.zero		3456


//--------------------- .nv.constant0._ZN7cutlass13device_kernelIN5flash11enable_sm90INS1_16FlashAttnFwdSm90INS1_25CollectiveMainloopFwdSm90ILi2EN4cute5tupleIJNS5_1CILi1EEES8_S8_EEENS6_IJNS7_ILi128EEESA_SA_EEELi128ENS_6half_tEfNS_4arch4Sm90ELb0ELb1ELb1ELb1ELb0ELb0ELb0ELb1ELb1ELb1ELb1ELb0EEENS1_21CollectiveEpilogueFwdISB_S9_SC_SE_Li256ELb1ELb1ELb1ELb0EEENS1_36VarlenDynamicPersistentTileSchedulerILi128ELi128ELi256ELi128ELb1ELb1ELb1ELb1ELb0ELb1EEEEEEEEEvNT_6ParamsE --------------------------
	.section	.nv.constant0._ZN7cutlass13device_kernelIN5flash11enable_sm90INS1_16FlashAttnFwdSm90INS1_25CollectiveMainloopFwdSm90ILi2EN4cute5tupleIJNS5_1CILi1EEES8_S8_EEENS6_IJNS7_ILi128EEESA_SA_EEELi128ENS_6half_tEfNS_4arch4Sm90ELb0ELb1ELb1ELb1ELb0ELb0ELb0ELb1ELb1ELb1ELb1ELb0EEENS1_21CollectiveEpilogueFwdISB_S9_SC_SE_Li256ELb1ELb1ELb1ELb0EEENS1_36VarlenDynamicPersistentTileSchedulerILi128ELi128ELi256ELi128ELb1ELb1ELb1ELb1ELb0ELb1EEEEEEEEEvNT_6ParamsE,"a",@progbits
	.sectionflags	@""
	.align	4
.nv.constant0._ZN7cutlass13device_kernelIN5flash11enable_sm90INS1_16FlashAttnFwdSm90INS1_25CollectiveMainloopFwdSm90ILi2EN4cute5tupleIJNS5_1CILi1EEES8_S8_EEENS6_IJNS7_ILi128EEESA_SA_EEELi128ENS_6half_tEfNS_4arch4Sm90ELb0ELb1ELb1ELb1ELb0ELb0ELb0ELb1ELb1ELb1ELb1ELb0EEENS1_21CollectiveEpilogueFwdISB_S9_SC_SE_Li256ELb1ELb1ELb1ELb0EEENS1_36VarlenDynamicPersistentTileSchedulerILi128ELi128ELi256ELi128ELb1ELb1ELb1ELb1ELb0ELb1EEEEEEEEEvNT_6ParamsE:
	.zero		3584


//--------------------- .nv.constant0._ZN7cutlass13device_kernelIN5flash11enable_sm90INS1_16FlashAttnFwdSm90INS1_25CollectiveMainloopFwdSm90ILi2EN4cute5tupleIJNS5_1CILi1EEES8_S8_EEENS6_IJNS7_ILi128EEESA_SA_EEELi128ENS_6half_tEfNS_4arch4Sm90ELb0ELb1ELb1ELb1ELb0ELb1ELb0ELb1ELb1ELb1ELb1ELb0EEENS1_21CollectiveEpilogueFwdISB_S9_SC_SE_Li256ELb1ELb1ELb1ELb0EEENS1_36VarlenDynamicPersistentTileSchedulerILi128ELi128ELi256ELi128ELb1ELb1ELb1ELb1ELb0ELb1EEEEEEEEEvNT_6ParamsE --------------------------
	.section	.nv.constant0._ZN7cutlass13device_kernelIN5flash11enable_sm90INS1_16FlashAttnFwdSm90INS1_25CollectiveMainloopFwdSm90ILi2EN4cute5tupleIJNS5_1CILi1EEES8_S8_EEENS6_IJNS7_ILi128EEESA_SA_EEELi128ENS_6half_tEfNS_4arch4Sm90ELb0ELb1ELb1ELb1ELb0ELb1ELb0ELb1ELb1ELb1ELb1ELb0EEENS1_21CollectiveEpilogueFwdISB_S9_SC_SE_Li256ELb1ELb1ELb1ELb0EEENS1_36VarlenDynamicPersistentTileSchedulerILi128ELi128ELi256ELi128ELb1ELb1ELb1ELb1ELb0ELb1EEEEEEEEEvNT_6ParamsE,"a",@progbits
	.sectionflags	@""
	.align	4
.nv.constant0._ZN7cutlass13device_kernelIN5flash11enable_sm90INS1_16FlashAttnFwdSm90INS1_25CollectiveMainloopFwdSm90ILi2EN4cute5tupleIJNS5_1CILi1EEES8_S8_EEENS6_IJNS7_ILi128EEESA_SA_EEELi128ENS_6half_tEfNS_4arch4Sm90ELb0ELb1ELb1ELb1ELb0ELb1ELb0ELb1ELb1ELb1ELb1ELb0EEENS1_21CollectiveEpilogueFwdISB_S9_SC_SE_Li256ELb1ELb1ELb1ELb0EEENS1_36VarlenDynamicPersistentTileSchedulerILi128ELi128ELi256ELi128ELb1ELb1ELb1ELb1ELb0ELb1EEEEEEEEEvNT_6ParamsE:
	.zero		3584


//--------------------- .nv.constant0._ZN7cutlass13device_kernelIN5flash11enable_sm90INS1_16FlashAttnFwdSm90INS1_25CollectiveMainloopFwdSm90ILi2EN4cute5tupleIJNS5_1CILi1EEES8_S8_EEENS6_IJNS7_ILi128EEESA_SA_EEELi128ENS_6half_tEfNS_4arch4Sm90ELb1ELb0ELb1ELb0ELb0ELb0ELb0ELb1ELb1ELb1ELb1ELb0EEENS1_21CollectiveEpilogueFwdISB_S9_SC_SE_Li256ELb0ELb1ELb1ELb0EEENS1_19SingleTileSchedulerILb0ELb1ELb1ELi128EEEEEEEEEvNT_6ParamsE --------------------------
	.section	.nv.constant0._ZN7cutlass13device_kernelIN5flash11enable_sm90INS1_16FlashAttnFwdSm90INS1_25CollectiveMainloopFwdSm90ILi2EN4cute5tupleIJNS5_1CILi1EEES8_S8_EEENS6_IJNS7_ILi128EEESA_SA_EEELi128ENS_6half_tEfNS_4arch4Sm90ELb1ELb0ELb1ELb0ELb0ELb0ELb0ELb1ELb1ELb1ELb1ELb0EEENS1_21CollectiveEpilogueFwdISB_S9_SC_SE_Li256ELb0ELb1ELb1ELb0EEENS1_19SingleTileSchedulerILb0ELb1ELb1ELi128EEEEEEEEEvNT_6ParamsE,"a",@progbits
	.sectionflags	@""
	.align	4
.nv.constant0._ZN7cutlass13device_kernelIN5flash11enable_sm90INS1_16FlashAttnFwdSm90INS1_25CollectiveMainloopFwdSm90ILi2EN4cute5tupleIJNS5_1CILi1EEES8_S8_EEENS6_IJNS7_ILi128EEESA_SA_EEELi128ENS_6half_tEfNS_4arch4Sm90ELb1ELb0ELb1ELb0ELb0ELb0ELb0ELb1ELb1ELb1ELb1ELb0EEENS1_21CollectiveEpilogueFwdISB_S9_SC_SE_Li256ELb0ELb1ELb1ELb0EEENS1_19SingleTileSchedulerILb0ELb1ELb1ELi128EEEEEEEEEvNT_6ParamsE:
	.zero		3456


//--------------------- .nv.constant0._ZN7cutlass13device_kernelIN5flash11enable_sm90INS1_16FlashAttnFwdSm90INS1_25CollectiveMainloopFwdSm90ILi2EN4cute5tupleIJNS5_1CILi1EEES8_S8_EEENS6_IJNS7_ILi128EEESA_SA_EEELi128ENS_6half_tEfNS_4arch4Sm90ELb1ELb0ELb1ELb1ELb0ELb0ELb0ELb1ELb1ELb1ELb1ELb0EEENS1_21CollectiveEpilogueFwdISB_S9_SC_SE_Li256ELb1ELb1ELb1ELb0EEENS1_36VarlenDynamicPersistentTileSchedulerILi128ELi128ELi256ELi128ELb1ELb1ELb1ELb1ELb1ELb1EEEEEEEEEvNT_6ParamsE --------------------------
	.section	.nv.constant0._ZN7cutlass13device_kernelIN5flash11enable_sm90INS1_16FlashAttnFwdSm90INS1_25CollectiveMainloopFwdSm90ILi2EN4cute5tupleIJNS5_1CILi1EEES8_S8_EEENS6_IJNS7_ILi128EEESA_SA_EEELi128ENS_6half_tEfNS_4arch4Sm90ELb1ELb0ELb1ELb1ELb0ELb0ELb0ELb1ELb1ELb1ELb1ELb0EEENS1_21CollectiveEpilogueFwdISB_S9_SC_SE_Li256ELb1ELb1ELb1ELb0EEENS1_36VarlenDynamicPersistentTileSchedulerILi128ELi128ELi256ELi128ELb1ELb1ELb1ELb1ELb1ELb1EEEEEEEEEvNT_6ParamsE,"a",@progbits
	.sectionflags	@""
	.align	4
.nv.constant0._ZN7cutlass13device_kernelIN5flash11enable_sm90INS1_16FlashAttnFwdSm90INS1_25CollectiveMainloopFwdSm90ILi2EN4cute5tupleIJNS5_1CILi1EEES8_S8_EEENS6_IJNS7_ILi128EEESA_SA_EEELi128ENS_6half_tEfNS_4arch4Sm90ELb1ELb0ELb1ELb1ELb0ELb0ELb0ELb1ELb1ELb1ELb1ELb0EEENS1_21CollectiveEpilogueFwdISB_S9_SC_SE_Li256ELb1ELb1ELb1ELb0EEENS1_36VarlenDynamicPersistentTileSchedulerILi128ELi128ELi256ELi128ELb1ELb1ELb1ELb1ELb1ELb1EEEEEEEEEvNT_6ParamsE:
	.zero		3584


//--------------------- .nv.constant0._ZN7cutlass13device_kernelIN5flash11enable_sm90INS1_16FlashAttnFwdSm90INS1_25CollectiveMainloopFwdSm90ILi2EN4cute5tupleIJNS5_1CILi1EEES8_S8_EEENS6_IJNS7_ILi128EEESA_SA_EEELi128ENS_6half_tEfNS_4arch4Sm90ELb1ELb0ELb1ELb1ELb0ELb1ELb0ELb1ELb1ELb1ELb1ELb0EEENS1_21CollectiveEpilogueFwdISB_S9_SC_SE_Li256ELb1ELb1ELb1ELb0EEENS1_36VarlenDynamicPersistentTileSchedulerILi128ELi128ELi256ELi128ELb1ELb1ELb1ELb1ELb1ELb1EEEEEEEEEvNT_6ParamsE --------------------------
	.section	.nv.constant0._ZN7cutlass13device_kernelIN5flash11enable_sm90INS1_16FlashAttnFwdSm90INS1_25CollectiveMainloopFwdSm90ILi2EN4cute5tupleIJNS5_1CILi1EEES8_S8_EEENS6_IJNS7_ILi128EEESA_SA_EEELi128ENS_6half_tEfNS_4arch4Sm90ELb1ELb0ELb1ELb1ELb0ELb1ELb0ELb1ELb1ELb1ELb1ELb0EEENS1_21CollectiveEpilogueFwdISB_S9_SC_SE_Li256ELb1ELb1ELb1ELb0EEENS1_36VarlenDynamicPersistentTileSchedulerILi128ELi128ELi256ELi128ELb1ELb1ELb1ELb1ELb1ELb1EEEEEEEEEvNT_6ParamsE,"a",@progbits
	.sectionflags	@""
	.align	4
.nv.constant0._ZN7cutlass13device_kernelIN5flash11enable_sm90INS1_16FlashAttnFwdSm90INS1_25CollectiveMainloopFwdSm90ILi2EN4cute5tupleIJNS5_1CILi1EEES8_S8_EEENS6_IJNS7_ILi128EEESA_SA_EEELi128ENS_6half_tEfNS_4arch4Sm90ELb1ELb0ELb1ELb1ELb0ELb1ELb0ELb1ELb1ELb1ELb1ELb0EEENS1_21CollectiveEpilogueFwdISB_S9_SC_SE_Li256ELb1ELb1ELb1ELb0EEENS1_36VarlenDynamicPersistentTileSchedulerILi128ELi128ELi256ELi128ELb1ELb1ELb1ELb1ELb1ELb1EEEEEEEEEvNT_6ParamsE:
	.zero		3584


//--------------------- SYMBOLS --------------------------

	.type		.nv.reservedSmem.offset0,@object
	.size		.nv.reservedSmem.offset0,0x4
